//
// Generated by NVIDIA NVVM Compiler
//
// Compiler Build ID: CL-36424714
// Cuda compilation tools, release 13.0, V13.0.88
// Based on NVVM 20.0.0
//

.version 9.0
.target sm_100
.address_size 64

	// .globl	_Z8vadd4SUSPiiii

.visible .entry _Z8vadd4SUSPiiii(
	.param .u64 .ptr .align 1 _Z8vadd4SUSPiiii_param_0,
	.param .u32 _Z8vadd4SUSPiiii_param_1,
	.param .u32 _Z8vadd4SUSPiiii_param_2,
	.param .u32 _Z8vadd4SUSPiiii_param_3
)
{
	.reg .b32 	%r<5>;
	.reg .b64 	%rd<3>;

	ld.param.u64 	%rd1, [_Z8vadd4SUSPiiii_param_0];
	ld.param.u32 	%r2, [_Z8vadd4SUSPiiii_param_1];
	ld.param.u32 	%r3, [_Z8vadd4SUSPiiii_param_2];
	ld.param.u32 	%r4, [_Z8vadd4SUSPiiii_param_3];
	cvta.to.global.u64 	%rd2, %rd1;
	// begin inline asm
	vadd4.s32.u32.s32 %r1, %r2, %r3, %r4;
	// end inline asm
	st.global.u32 	[%rd2], %r1;
	ret;

}
	// .globl	_Z11vadd4SUSSatPiiii
.visible .entry _Z11vadd4SUSSatPiiii(
	.param .u64 .ptr .align 1 _Z11vadd4SUSSatPiiii_param_0,
	.param .u32 _Z11vadd4SUSSatPiiii_param_1,
	.param .u32 _Z11vadd4SUSSatPiiii_param_2,
	.param .u32 _Z11vadd4SUSSatPiiii_param_3
)
{
	.reg .b32 	%r<5>;
	.reg .b64 	%rd<3>;

	ld.param.u64 	%rd1, [_Z11vadd4SUSSatPiiii_param_0];
	ld.param.u32 	%r2, [_Z11vadd4SUSSatPiiii_param_1];
	ld.param.u32 	%r3, [_Z11vadd4SUSSatPiiii_param_2];
	ld.param.u32 	%r4, [_Z11vadd4SUSSatPiiii_param_3];
	cvta.to.global.u64 	%rd2, %rd1;
	// begin inline asm
	vadd4.s32.u32.s32.sat %r1, %r2, %r3, %r4;
	// end inline asm
	st.global.u32 	[%rd2], %r1;
	ret;

}
	// .globl	_Z11vadd4SUSAddPiiii
.visible .entry _Z11vadd4SUSAddPiiii(
	.param .u64 .ptr .align 1 _Z11vadd4SUSAddPiiii_param_0,
	.param .u32 _Z11vadd4SUSAddPiiii_param_1,
	.param .u32 _Z11vadd4SUSAddPiiii_param_2,
	.param .u32 _Z11vadd4SUSAddPiiii_param_3
)
{
	.reg .b32 	%r<5>;
	.reg .b64 	%rd<3>;

	ld.param.u64 	%rd1, [_Z11vadd4SUSAddPiiii_param_0];
	ld.param.u32 	%r2, [_Z11vadd4SUSAddPiiii_param_1];
	ld.param.u32 	%r3, [_Z11vadd4SUSAddPiiii_param_2];
	ld.param.u32 	%r4, [_Z11vadd4SUSAddPiiii_param_3];
	cvta.to.global.u64 	%rd2, %rd1;
	// begin inline asm
	vadd4.s32.u32.s32.add %r1, %r2, %r3, %r4;
	// end inline asm
	st.global.u32 	[%rd2], %r1;
	ret;

}
	// .globl	_Z8vsub4USUPiiii
.visible .entry _Z8vsub4USUPiiii(
	.param .u64 .ptr .align 1 _Z8vsub4USUPiiii_param_0,
	.param .u32 _Z8vsub4USUPiiii_param_1,
	.param .u32 _Z8vsub4USUPiiii_param_2,
	.param .u32 _Z8vsub4USUPiiii_param_3
)
{
	.reg .b32 	%r<5>;
	.reg .b64 	%rd<3>;

	ld.param.u64 	%rd1, [_Z8vsub4USUPiiii_param_0];
	ld.param.u32 	%r2, [_Z8vsub4USUPiiii_param_1];
	ld.param.u32 	%r3, [_Z8vsub4USUPiiii_param_2];
	ld.param.u32 	%r4, [_Z8vsub4USUPiiii_param_3];
	cvta.to.global.u64 	%rd2, %rd1;
	// begin inline asm
	vsub4.u32.s32.u32 %r1, %r2, %r3, %r4;
	// end inline asm
	st.global.u32 	[%rd2], %r1;
	ret;

}
	// .globl	_Z11vsub4USUSatPiiii
.visible .entry _Z11vsub4USUSatPiiii(
	.param .u64 .ptr .align 1 _Z11vsub4USUSatPiiii_param_0,
	.param .u32 _Z11vsub4USUSatPiiii_param_1,
	.param .u32 _Z11vsub4USUSatPiiii_param_2,
	.param .u32 _Z11vsub4USUSatPiiii_param_3
)
{
	.reg .b32 	%r<5>;
	.reg .b64 	%rd<3>;

	ld.param.u64 	%rd1, [_Z11vsub4USUSatPiiii_param_0];
	ld.param.u32 	%r2, [_Z11vsub4USUSatPiiii_param_1];
	ld.param.u32 	%r3, [_Z11vsub4USUSatPiiii_param_2];
	ld.param.u32 	%r4, [_Z11vsub4USUSatPiiii_param_3];
	cvta.to.global.u64 	%rd2, %rd1;
	// begin inline asm
	vsub4.u32.s32.u32.sat %r1, %r2, %r3, %r4;
	// end inline asm
	st.global.u32 	[%rd2], %r1;
	ret;

}
	// .globl	_Z11vsub4USUAddPiiii
.visible .entry _Z11vsub4USUAddPiiii(
	.param .u64 .ptr .align 1 _Z11vsub4USUAddPiiii_param_0,
	.param .u32 _Z11vsub4USUAddPiiii_param_1,
	.param .u32 _Z11vsub4USUAddPiiii_param_2,
	.param .u32 _Z11vsub4USUAddPiiii_param_3
)
{
	.reg .b32 	%r<5>;
	.reg .b64 	%rd<3>;

	ld.param.u64 	%rd1, [_Z11vsub4USUAddPiiii_param_0];
	ld.param.u32 	%r2, [_Z11vsub4USUAddPiiii_param_1];
	ld.param.u32 	%r3, [_Z11vsub4USUAddPiiii_param_2];
	ld.param.u32 	%r4, [_Z11vsub4USUAddPiiii_param_3];
	cvta.to.global.u64 	%rd2, %rd1;
	// begin inline asm
	vsub4.u32.s32.u32.add %r1, %r2, %r3, %r4;
	// end inline asm
	st.global.u32 	[%rd2], %r1;
	ret;

}
	// .globl	_Z12vabsdiff4SSUPiiii
.visible .entry _Z12vabsdiff4SSUPiiii(
	.param .u64 .ptr .align 1 _Z12vabsdiff4SSUPiiii_param_0,
	.param .u32 _Z12vabsdiff4SSUPiiii_param_1,
	.param .u32 _Z12vabsdiff4SSUPiiii_param_2,
	.param .u32 _Z12vabsdiff4SSUPiiii_param_3
)
{
	.reg .b32 	%r<5>;
	.reg .b64 	%rd<3>;

	ld.param.u64 	%rd1, [_Z12vabsdiff4SSUPiiii_param_0];
	ld.param.u32 	%r2, [_Z12vabsdiff4SSUPiiii_param_1];
	ld.param.u32 	%r3, [_Z12vabsdiff4SSUPiiii_param_2];
	ld.param.u32 	%r4, [_Z12vabsdiff4SSUPiiii_param_3];
	cvta.to.global.u64 	%rd2, %rd1;
	// begin inline asm
	vabsdiff4.s32.s32.u32 %r1, %r2, %r3, %r4;
	// end inline asm
	st.global.u32 	[%rd2], %r1;
	ret;

}
	// .globl	_Z15vabsdiff4SSUSatPiiii
.visible .entry _Z15vabsdiff4SSUSatPiiii(
	.param .u64 .ptr .align 1 _Z15vabsdiff4SSUSatPiiii_param_0,
	.param .u32 _Z15vabsdiff4SSUSatPiiii_param_1,
	.param .u32 _Z15vabsdiff4SSUSatPiiii_param_2,
	.param .u32 _Z15vabsdiff4SSUSatPiiii_param_3
)
{
	.reg .b32 	%r<5>;
	.reg .b64 	%rd<3>;

	ld.param.u64 	%rd1, [_Z15vabsdiff4SSUSatPiiii_param_0];
	ld.param.u32 	%r2, [_Z15vabsdiff4SSUSatPiiii_param_1];
	ld.param.u32 	%r3, [_Z15vabsdiff4SSUSatPiiii_param_2];
	ld.param.u32 	%r4, [_Z15vabsdiff4SSUSatPiiii_param_3];
	cvta.to.global.u64 	%rd2, %rd1;
	// begin inline asm
	vabsdiff4.s32.s32.u32.sat %r1, %r2, %r3, %r4;
	// end inline asm
	st.global.u32 	[%rd2], %r1;
	ret;

}
	// .globl	_Z15vabsdiff4SSUAddPiiii
.visible .entry _Z15vabsdiff4SSUAddPiiii(
	.param .u64 .ptr .align 1 _Z15vabsdiff4SSUAddPiiii_param_0,
	.param .u32 _Z15vabsdiff4SSUAddPiiii_param_1,
	.param .u32 _Z15vabsdiff4SSUAddPiiii_param_2,
	.param .u32 _Z15vabsdiff4SSUAddPiiii_param_3
)
{
	.reg .b32 	%r<5>;
	.reg .b64 	%rd<3>;

	ld.param.u64 	%rd1, [_Z15vabsdiff4SSUAddPiiii_param_0];
	ld.param.u32 	%r2, [_Z15vabsdiff4SSUAddPiiii_param_1];
	ld.param.u32 	%r3, [_Z15vabsdiff4SSUAddPiiii_param_2];
	ld.param.u32 	%r4, [_Z15vabsdiff4SSUAddPiiii_param_3];
	cvta.to.global.u64 	%rd2, %rd1;
	// begin inline asm
	vabsdiff4.s32.s32.u32.add %r1, %r2, %r3, %r4;
	// end inline asm
	st.global.u32 	[%rd2], %r1;
	ret;

}
	// .globl	_Z8vmin4USSPiiii
.visible .entry _Z8vmin4USSPiiii(
	.param .u64 .ptr .align 1 _Z8vmin4USSPiiii_param_0,
	.param .u32 _Z8vmin4USSPiiii_param_1,
	.param .u32 _Z8vmin4USSPiiii_param_2,
	.param .u32 _Z8vmin4USSPiiii_param_3
)
{
	.reg .b32 	%r<5>;
	.reg .b64 	%rd<3>;

	ld.param.u64 	%rd1, [_Z8vmin4USSPiiii_param_0];
	ld.param.u32 	%r2, [_Z8vmin4USSPiiii_param_1];
	ld.param.u32 	%r3, [_Z8vmin4USSPiiii_param_2];
	ld.param.u32 	%r4, [_Z8vmin4USSPiiii_param_3];
	cvta.to.global.u64 	%rd2, %rd1;
	// begin inline asm
	vmin4.u32.s32.s32 %r1, %r2, %r3, %r4;
	// end inline asm
	st.global.u32 	[%rd2], %r1;
	ret;

}
	// .globl	_Z11vmin4USSSatPiiii
.visible .entry _Z11vmin4USSSatPiiii(
	.param .u64 .ptr .align 1 _Z11vmin4USSSatPiiii_param_0,
	.param .u32 _Z11vmin4USSSatPiiii_param_1,
	.param .u32 _Z11vmin4USSSatPiiii_param_2,
	.param .u32 _Z11vmin4USSSatPiiii_param_3
)
{
	.reg .b32 	%r<5>;
	.reg .b64 	%rd<3>;

	ld.param.u64 	%rd1, [_Z11vmin4USSSatPiiii_param_0];
	ld.param.u32 	%r2, [_Z11vmin4USSSatPiiii_param_1];
	ld.param.u32 	%r3, [_Z11vmin4USSSatPiiii_param_2];
	ld.param.u32 	%r4, [_Z11vmin4USSSatPiiii_param_3];
	cvta.to.global.u64 	%rd2, %rd1;
	// begin inline asm
	vmin4.u32.s32.s32.sat %r1, %r2, %r3, %r4;
	// end inline asm
	st.global.u32 	[%rd2], %r1;
	ret;

}
	// .globl	_Z11vmin4USSAddPiiii
.visible .entry _Z11vmin4USSAddPiiii(
	.param .u64 .ptr .align 1 _Z11vmin4USSAddPiiii_param_0,
	.param .u32 _Z11vmin4USSAddPiiii_param_1,
	.param .u32 _Z11vmin4USSAddPiiii_param_2,
	.param .u32 _Z11vmin4USSAddPiiii_param_3
)
{
	.reg .b32 	%r<5>;
	.reg .b64 	%rd<3>;

	ld.param.u64 	%rd1, [_Z11vmin4USSAddPiiii_param_0];
	ld.param.u32 	%r2, [_Z11vmin4USSAddPiiii_param_1];
	ld.param.u32 	%r3, [_Z11vmin4USSAddPiiii_param_2];
	ld.param.u32 	%r4, [_Z11vmin4USSAddPiiii_param_3];
	cvta.to.global.u64 	%rd2, %rd1;
	// begin inline asm
	vmin4.u32.s32.s32.add %r1, %r2, %r3, %r4;
	// end inline asm
	st.global.u32 	[%rd2], %r1;
	ret;

}
	// .globl	_Z8vmax4UUSPiiii
.visible .entry _Z8vmax4UUSPiiii(
	.param .u64 .ptr .align 1 _Z8vmax4UUSPiiii_param_0,
	.param .u32 _Z8vmax4UUSPiiii_param_1,
	.param .u32 _Z8vmax4UUSPiiii_param_2,
	.param .u32 _Z8vmax4UUSPiiii_param_3
)
{
	.reg .b32 	%r<5>;
	.reg .b64 	%rd<3>;

	ld.param.u64 	%rd1, [_Z8vmax4UUSPiiii_param_0];
	ld.param.u32 	%r2, [_Z8vmax4UUSPiiii_param_1];
	ld.param.u32 	%r3, [_Z8vmax4UUSPiiii_param_2];
	ld.param.u32 	%r4, [_Z8vmax4UUSPiiii_param_3];
	cvta.to.global.u64 	%rd2, %rd1;
	// begin inline asm
	vmax4.u32.u32.s32 %r1, %r2, %r3, %r4;
	// end inline asm
	st.global.u32 	[%rd2], %r1;
	ret;

}
	// .globl	_Z11vmax4UUSSatPiiii
.visible .entry _Z11vmax4UUSSatPiiii(
	.param .u64 .ptr .align 1 _Z11vmax4UUSSatPiiii_param_0,
	.param .u32 _Z11vmax4UUSSatPiiii_param_1,
	.param .u32 _Z11vmax4UUSSatPiiii_param_2,
	.param .u32 _Z11vmax4UUSSatPiiii_param_3
)
{
	.reg .b32 	%r<5>;
	.reg .b64 	%rd<3>;

	ld.param.u64 	%rd1, [_Z11vmax4UUSSatPiiii_param_0];
	ld.param.u32 	%r2, [_Z11vmax4UUSSatPiiii_param_1];
	ld.param.u32 	%r3, [_Z11vmax4UUSSatPiiii_param_2];
	ld.param.u32 	%r4, [_Z11vmax4UUSSatPiiii_param_3];
	cvta.to.global.u64 	%rd2, %rd1;
	// begin inline asm
	vmax4.u32.u32.s32.sat %r1, %r2, %r3, %r4;
	// end inline asm
	st.global.u32 	[%rd2], %r1;
	ret;

}
	// .globl	_Z11vmax4UUSAddPiiii
.visible .entry _Z11vmax4UUSAddPiiii(
	.param .u64 .ptr .align 1 _Z11vmax4UUSAddPiiii_param_0,
	.param .u32 _Z11vmax4UUSAddPiiii_param_1,
	.param .u32 _Z11vmax4UUSAddPiiii_param_2,
	.param .u32 _Z11vmax4UUSAddPiiii_param_3
)
{
	.reg .b32 	%r<5>;
	.reg .b64 	%rd<3>;

	ld.param.u64 	%rd1, [_Z11vmax4UUSAddPiiii_param_0];
	ld.param.u32 	%r2, [_Z11vmax4UUSAddPiiii_param_1];
	ld.param.u32 	%r3, [_Z11vmax4UUSAddPiiii_param_2];
	ld.param.u32 	%r4, [_Z11vmax4UUSAddPiiii_param_3];
	cvta.to.global.u64 	%rd2, %rd1;
	// begin inline asm
	vmax4.u32.u32.s32.add %r1, %r2, %r3, %r4;
	// end inline asm
	st.global.u32 	[%rd2], %r1;
	ret;

}
	// .globl	_Z9vavrg4UUSPiiii
.visible .entry _Z9vavrg4UUSPiiii(
	.param .u64 .ptr .align 1 _Z9vavrg4UUSPiiii_param_0,
	.param .u32 _Z9vavrg4UUSPiiii_param_1,
	.param .u32 _Z9vavrg4UUSPiiii_param_2,
	.param .u32 _Z9vavrg4UUSPiiii_param_3
)
{
	.reg .b32 	%r<5>;
	.reg .b64 	%rd<3>;

	ld.param.u64 	%rd1, [_Z9vavrg4UUSPiiii_param_0];
	ld.param.u32 	%r2, [_Z9vavrg4UUSPiiii_param_1];
	ld.param.u32 	%r3, [_Z9vavrg4UUSPiiii_param_2];
	ld.param.u32 	%r4, [_Z9vavrg4UUSPiiii_param_3];
	cvta.to.global.u64 	%rd2, %rd1;
	// begin inline asm
	vavrg4.u32.u32.s32 %r1, %r2, %r3, %r4;
	// end inline asm
	st.global.u32 	[%rd2], %r1;
	ret;

}
	// .globl	_Z12vavrg4UUSSatPiiii
.visible .entry _Z12vavrg4UUSSatPiiii(
	.param .u64 .ptr .align 1 _Z12vavrg4UUSSatPiiii_param_0,
	.param .u32 _Z12vavrg4UUSSatPiiii_param_1,
	.param .u32 _Z12vavrg4UUSSatPiiii_param_2,
	.param .u32 _Z12vavrg4UUSSatPiiii_param_3
)
{
	.reg .b32 	%r<5>;
	.reg .b64 	%rd<3>;

	ld.param.u64 	%rd1, [_Z12vavrg4UUSSatPiiii_param_0];
	ld.param.u32 	%r2, [_Z12vavrg4UUSSatPiiii_param_1];
	ld.param.u32 	%r3, [_Z12vavrg4UUSSatPiiii_param_2];
	ld.param.u32 	%r4, [_Z12vavrg4UUSSatPiiii_param_3];
	cvta.to.global.u64 	%rd2, %rd1;
	// begin inline asm
	vavrg4.u32.u32.s32.sat %r1, %r2, %r3, %r4;
	// end inline asm
	st.global.u32 	[%rd2], %r1;
	ret;

}
	// .globl	_Z12vavrg4UUSAddPiiii
.visible .entry _Z12vavrg4UUSAddPiiii(
	.param .u64 .ptr .align 1 _Z12vavrg4UUSAddPiiii_param_0,
	.param .u32 _Z12vavrg4UUSAddPiiii_param_1,
	.param .u32 _Z12vavrg4UUSAddPiiii_param_2,
	.param .u32 _Z12vavrg4UUSAddPiiii_param_3
)
{
	.reg .b32 	%r<5>;
	.reg .b64 	%rd<3>;

	ld.param.u64 	%rd1, [_Z12vavrg4UUSAddPiiii_param_0];
	ld.param.u32 	%r2, [_Z12vavrg4UUSAddPiiii_param_1];
	ld.param.u32 	%r3, [_Z12vavrg4UUSAddPiiii_param_2];
	ld.param.u32 	%r4, [_Z12vavrg4UUSAddPiiii_param_3];
	cvta.to.global.u64 	%rd2, %rd1;
	// begin inline asm
	vavrg4.u32.u32.s32.add %r1, %r2, %r3, %r4;
	// end inline asm
	st.global.u32 	[%rd2], %r1;
	ret;

}


// ===== COMPILED SASS (sm_100) =====

	.target	sm_100

	.elftype	@"ET_EXEC"


//--------------------- .note.nv.tkinfo           --------------------------
	.section	.note.nv.tkinfo,"",@"SHT_NOTE"
	.sectionflags	@"SHF_NOTE_NV_TKINFO"
	.tkinfo
        /*0018*/ 	.word	0x00000002
        /*0030*/ 	.string	""
        /*0030*/ 	.string	"ptxas"
        /*0030*/ 	.string	"Cuda compilation tools, release 13.0, V13.0.88"
        /*0030*/ 	.string	"Build cuda_13.0.r13.0/compiler.36424714_0"
        /*0030*/ 	.string	"-arch sm_100 -m 64 "



//--------------------- .note.nv.cuinfo           --------------------------
	.section	.note.nv.cuinfo,"",@"SHT_NOTE"
	.sectionflags	@"SHF_NOTE_NV_CUINFO"
        /*0018*/ 	.short	0x0002
        /*001a*/ 	.short	0x0064
        /*001c*/ 	.short	0x0082
	.zero		2


//--------------------- .nv.info                  --------------------------
	.section	.nv.info,"",@"SHT_CUDA_INFO"
	.align	4


	//----- nvinfo : EIATTR_REGCOUNT
	.align		4
        /*0000*/ 	.byte	0x04, 0x2f
        /*0002*/ 	.short	(.L_1 - .L_0)
	.align		4
.L_0:
        /*0004*/ 	.word	index@(_Z8vadd4SUSPiiii)
        /*0008*/ 	.word	0x0000000c


	//----- nvinfo : EIATTR_FRAME_SIZE
	.align		4
.L_1:
        /*000c*/ 	.byte	0x04, 0x11
        /*000e*/ 	.short	(.L_3 - .L_2)
	.align		4
.L_2:
        /*0010*/ 	.word	index@(_Z8vadd4SUSPiiii)
        /*0014*/ 	.word	0x00000000


	//----- nvinfo : EIATTR_REGCOUNT
	.align		4
.L_3:
        /*0018*/ 	.byte	0x04, 0x2f
        /*001a*/ 	.short	(.L_5 - .L_4)
	.align		4
.L_4:
        /*001c*/ 	.word	index@(_Z11vadd4SUSSatPiiii)
        /*0020*/ 	.word	0x0000000a


	//----- nvinfo : EIATTR_FRAME_SIZE
	.align		4
.L_5:
        /*0024*/ 	.byte	0x04, 0x11
        /*0026*/ 	.short	(.L_7 - .L_6)
	.align		4
.L_6:
        /*0028*/ 	.word	index@(_Z11vadd4SUSSatPiiii)
        /*002c*/ 	.word	0x00000000


	//----- nvinfo : EIATTR_REGCOUNT
	.align		4
.L_7:
        /*0030*/ 	.byte	0x04, 0x2f
        /*0032*/ 	.short	(.L_9 - .L_8)
	.align		4
.L_8:
        /*0034*/ 	.word	index@(_Z11vadd4SUSAddPiiii)
        /*0038*/ 	.word	0x0000000d


	//----- nvinfo : EIATTR_FRAME_SIZE
	.align		4
.L_9:
        /*003c*/ 	.byte	0x04, 0x11
        /*003e*/ 	.short	(.L_11 - .L_10)
	.align		4
.L_10:
        /*0040*/ 	.word	index@(_Z11vadd4SUSAddPiiii)
        /*0044*/ 	.word	0x00000000


	//----- nvinfo : EIATTR_REGCOUNT
	.align		4
.L_11:
        /*0048*/ 	.byte	0x04, 0x2f
        /*004a*/ 	.short	(.L_13 - .L_12)
	.align		4
.L_12:
        /*004c*/ 	.word	index@(_Z8vsub4USUPiiii)
        /*0050*/ 	.word	0x0000000c


	//----- nvinfo : EIATTR_FRAME_SIZE
	.align		4
.L_13:
        /*0054*/ 	.byte	0x04, 0x11
        /*0056*/ 	.short	(.L_15 - .L_14)
	.align		4
.L_14:
        /*0058*/ 	.word	index@(_Z8vsub4USUPiiii)
        /*005c*/ 	.word	0x00000000


	//----- nvinfo : EIATTR_REGCOUNT
	.align		4
.L_15:
        /*0060*/ 	.byte	0x04, 0x2f
        /*0062*/ 	.short	(.L_17 - .L_16)
	.align		4
.L_16:
        /*0064*/ 	.word	index@(_Z11vsub4USUSatPiiii)
        /*0068*/ 	.word	0x0000000a


	//----- nvinfo : EIATTR_FRAME_SIZE
	.align		4
.L_17:
        /*006c*/ 	.byte	0x04, 0x11
        /*006e*/ 	.short	(.L_19 - .L_18)
	.align		4
.L_18:
        /*0070*/ 	.word	index@(_Z11vsub4USUSatPiiii)
        /*0074*/ 	.word	0x00000000


	//----- nvinfo : EIATTR_REGCOUNT
	.align		4
.L_19:
        /*0078*/ 	.byte	0x04, 0x2f
        /*007a*/ 	.short	(.L_21 - .L_20)
	.align		4
.L_20:
        /*007c*/ 	.word	index@(_Z11vsub4USUAddPiiii)
        /*0080*/ 	.word	0x0000000c


	//----- nvinfo : EIATTR_FRAME_SIZE
	.align		4
.L_21:
        /*0084*/ 	.byte	0x04, 0x11
        /*0086*/ 	.short	(.L_23 - .L_22)
	.align		4
.L_22:
        /*0088*/ 	.word	index@(_Z11vsub4USUAddPiiii)
        /*008c*/ 	.word	0x00000000


	//----- nvinfo : EIATTR_REGCOUNT
	.align		4
.L_23:
        /*0090*/ 	.byte	0x04, 0x2f
        /*0092*/ 	.short	(.L_25 - .L_24)
	.align		4
.L_24:
        /*0094*/ 	.word	index@(_Z12vabsdiff4SSUPiiii)
        /*0098*/ 	.word	0x0000000c


	//----- nvinfo : EIATTR_FRAME_SIZE
	.align		4
.L_25:
        /*009c*/ 	.byte	0x04, 0x11
        /*009e*/ 	.short	(.L_27 - .L_26)
	.align		4
.L_26:
        /*00a0*/ 	.word	index@(_Z12vabsdiff4SSUPiiii)
        /*00a4*/ 	.word	0x00000000


	//----- nvinfo : EIATTR_REGCOUNT
	.align		4
.L_27:
        /*00a8*/ 	.byte	0x04, 0x2f
        /*00aa*/ 	.short	(.L_29 - .L_28)
	.align		4
.L_28:
        /*00ac*/ 	.word	index@(_Z15vabsdiff4SSUSatPiiii)
        /*00b0*/ 	.word	0x0000000b


	//----- nvinfo : EIATTR_FRAME_SIZE
	.align		4
.L_29:
        /*00b4*/ 	.byte	0x04, 0x11
        /*00b6*/ 	.short	(.L_31 - .L_30)
	.align		4
.L_30:
        /*00b8*/ 	.word	index@(_Z15vabsdiff4SSUSatPiiii)
        /*00bc*/ 	.word	0x00000000


	//----- nvinfo : EIATTR_REGCOUNT
	.align		4
.L_31:
        /*00c0*/ 	.byte	0x04, 0x2f
        /*00c2*/ 	.short	(.L_33 - .L_32)
	.align		4
.L_32:
        /*00c4*/ 	.word	index@(_Z15vabsdiff4SSUAddPiiii)
        /*00c8*/ 	.word	0x0000000b


	//----- nvinfo : EIATTR_FRAME_SIZE
	.align		4
.L_33:
        /*00cc*/ 	.byte	0x04, 0x11
        /*00ce*/ 	.short	(.L_35 - .L_34)
	.align		4
.L_34:
        /*00d0*/ 	.word	index@(_Z15vabsdiff4SSUAddPiiii)
        /*00d4*/ 	.word	0x00000000


	//----- nvinfo : EIATTR_REGCOUNT
	.align		4
.L_35:
        /*00d8*/ 	.byte	0x04, 0x2f
        /*00da*/ 	.short	(.L_37 - .L_36)
	.align		4
.L_36:
        /*00dc*/ 	.word	index@(_Z8vmin4USSPiiii)
        /*00e0*/ 	.word	0x0000000c


	//----- nvinfo : EIATTR_FRAME_SIZE
	.align		4
.L_37:
        /*00e4*/ 	.byte	0x04, 0x11
        /*00e6*/ 	.short	(.L_39 - .L_38)
	.align		4
.L_38:
        /*00e8*/ 	.word	index@(_Z8vmin4USSPiiii)
        /*00ec*/ 	.word	0x00000000


	//----- nvinfo : EIATTR_REGCOUNT
	.align		4
.L_39:
        /*00f0*/ 	.byte	0x04, 0x2f
        /*00f2*/ 	.short	(.L_41 - .L_40)
	.align		4
.L_40:
        /*00f4*/ 	.word	index@(_Z11vmin4USSSatPiiii)
        /*00f8*/ 	.word	0x0000000a


	//----- nvinfo : EIATTR_FRAME_SIZE
	.align		4
.L_41:
        /*00fc*/ 	.byte	0x04, 0x11
        /*00fe*/ 	.short	(.L_43 - .L_42)
	.align		4
.L_42:
        /*0100*/ 	.word	index@(_Z11vmin4USSSatPiiii)
        /*0104*/ 	.word	0x00000000


	//----- nvinfo : EIATTR_REGCOUNT
	.align		4
.L_43:
        /*0108*/ 	.byte	0x04, 0x2f
        /*010a*/ 	.short	(.L_45 - .L_44)
	.align		4
.L_44:
        /*010c*/ 	.word	index@(_Z11vmin4USSAddPiiii)
        /*0110*/ 	.word	0x0000000f


	//----- nvinfo : EIATTR_FRAME_SIZE
	.align		4
.L_45:
        /*0114*/ 	.byte	0x04, 0x11
        /*0116*/ 	.short	(.L_47 - .L_46)
	.align		4
.L_46:
        /*0118*/ 	.word	index@(_Z11vmin4USSAddPiiii)
        /*011c*/ 	.word	0x00000000


	//----- nvinfo : EIATTR_REGCOUNT
	.align		4
.L_47:
        /*0120*/ 	.byte	0x04, 0x2f
        /*0122*/ 	.short	(.L_49 - .L_48)
	.align		4
.L_48:
        /*0124*/ 	.word	index@(_Z8vmax4UUSPiiii)
        /*0128*/ 	.word	0x0000000c


	//----- nvinfo : EIATTR_FRAME_SIZE
	.align		4
.L_49:
        /*012c*/ 	.byte	0x04, 0x11
        /*012e*/ 	.short	(.L_51 - .L_50)
	.align		4
.L_50:
        /*0130*/ 	.word	index@(_Z8vmax4UUSPiiii)
        /*0134*/ 	.word	0x00000000


	//----- nvinfo : EIATTR_REGCOUNT
	.align		4
.L_51:
        /*0138*/ 	.byte	0x04, 0x2f
        /*013a*/ 	.short	(.L_53 - .L_52)
	.align		4
.L_52:
        /*013c*/ 	.word	index@(_Z11vmax4UUSSatPiiii)
        /*0140*/ 	.word	0x0000000a


	//----- nvinfo : EIATTR_FRAME_SIZE
	.align		4
.L_53:
        /*0144*/ 	.byte	0x04, 0x11
        /*0146*/ 	.short	(.L_55 - .L_54)
	.align		4
.L_54:
        /*0148*/ 	.word	index@(_Z11vmax4UUSSatPiiii)
        /*014c*/ 	.word	0x00000000


	//----- nvinfo : EIATTR_REGCOUNT
	.align		4
.L_55:
        /*0150*/ 	.byte	0x04, 0x2f
        /*0152*/ 	.short	(.L_57 - .L_56)
	.align		4
.L_56:
        /*0154*/ 	.word	index@(_Z11vmax4UUSAddPiiii)
        /*0158*/ 	.word	0x0000000e


	//----- nvinfo : EIATTR_FRAME_SIZE
	.align		4
.L_57:
        /*015c*/ 	.byte	0x04, 0x11
        /*015e*/ 	.short	(.L_59 - .L_58)
	.align		4
.L_58:
        /*0160*/ 	.word	index@(_Z11vmax4UUSAddPiiii)
        /*0164*/ 	.word	0x00000000


	//----- nvinfo : EIATTR_REGCOUNT
	.align		4
.L_59:
        /*0168*/ 	.byte	0x04, 0x2f
        /*016a*/ 	.short	(.L_61 - .L_60)
	.align		4
.L_60:
        /*016c*/ 	.word	index@(_Z9vavrg4UUSPiiii)
        /*0170*/ 	.word	0x0000000c


	//----- nvinfo : EIATTR_FRAME_SIZE
	.align		4
.L_61:
        /*0174*/ 	.byte	0x04, 0x11
        /*0176*/ 	.short	(.L_63 - .L_62)
	.align		4
.L_62:
        /*0178*/ 	.word	index@(_Z9vavrg4UUSPiiii)
        /*017c*/ 	.word	0x00000000


	//----- nvinfo : EIATTR_REGCOUNT
	.align		4
.L_63:
        /*0180*/ 	.byte	0x04, 0x2f
        /*0182*/ 	.short	(.L_65 - .L_64)
	.align		4
.L_64:
        /*0184*/ 	.word	index@(_Z12vavrg4UUSSatPiiii)
        /*0188*/ 	.word	0x0000000a


	//----- nvinfo : EIATTR_FRAME_SIZE
	.align		4
.L_65:
        /*018c*/ 	.byte	0x04, 0x11
        /*018e*/ 	.short	(.L_67 - .L_66)
	.align		4
.L_66:
        /*0190*/ 	.word	index@(_Z12vavrg4UUSSatPiiii)
        /*0194*/ 	.word	0x00000000


	//----- nvinfo : EIATTR_REGCOUNT
	.align		4
.L_67:
        /*0198*/ 	.byte	0x04, 0x2f
        /*019a*/ 	.short	(.L_69 - .L_68)
	.align		4
.L_68:
        /*019c*/ 	.word	index@(_Z12vavrg4UUSAddPiiii)
        /*01a0*/ 	.word	0x0000000b


	//----- nvinfo : EIATTR_FRAME_SIZE
	.align		4
.L_69:
        /*01a4*/ 	.byte	0x04, 0x11
        /*01a6*/ 	.short	(.L_71 - .L_70)
	.align		4
.L_70:
        /*01a8*/ 	.word	index@(_Z12vavrg4UUSAddPiiii)
        /*01ac*/ 	.word	0x00000000


	//----- nvinfo : EIATTR_MIN_STACK_SIZE
	.align		4
.L_71:
        /*01b0*/ 	.byte	0x04, 0x12
        /*01b2*/ 	.short	(.L_73 - .L_72)
	.align		4
.L_72:
        /*01b4*/ 	.word	index@(_Z12vavrg4UUSAddPiiii)
        /*01b8*/ 	.word	0x00000000


	//----- nvinfo : EIATTR_MIN_STACK_SIZE
	.align		4
.L_73:
        /*01bc*/ 	.byte	0x04, 0x12
        /*01be*/ 	.short	(.L_75 - .L_74)
	.align		4
.L_74:
        /*01c0*/ 	.word	index@(_Z12vavrg4UUSSatPiiii)
        /*01c4*/ 	.word	0x00000000


	//----- nvinfo : EIATTR_MIN_STACK_SIZE
	.align		4
.L_75:
        /*01c8*/ 	.byte	0x04, 0x12
        /*01ca*/ 	.short	(.L_77 - .L_76)
	.align		4
.L_76:
        /*01cc*/ 	.word	index@(_Z9vavrg4UUSPiiii)
        /*01d0*/ 	.word	0x00000000


	//----- nvinfo : EIATTR_MIN_STACK_SIZE
	.align		4
.L_77:
        /*01d4*/ 	.byte	0x04, 0x12
        /*01d6*/ 	.short	(.L_79 - .L_78)
	.align		4
.L_78:
        /*01d8*/ 	.word	index@(_Z11vmax4UUSAddPiiii)
        /*01dc*/ 	.word	0x00000000


	//----- nvinfo : EIATTR_MIN_STACK_SIZE
	.align		4
.L_79:
        /*01e0*/ 	.byte	0x04, 0x12
        /*01e2*/ 	.short	(.L_81 - .L_80)
	.align		4
.L_80:
        /*01e4*/ 	.word	index@(_Z11vmax4UUSSatPiiii)
        /*01e8*/ 	.word	0x00000000


	//----- nvinfo : EIATTR_MIN_STACK_SIZE
	.align		4
.L_81:
        /*01ec*/ 	.byte	0x04, 0x12
        /*01ee*/ 	.short	(.L_83 - .L_82)
	.align		4
.L_82:
        /*01f0*/ 	.word	index@(_Z8vmax4UUSPiiii)
        /*01f4*/ 	.word	0x00000000


	//----- nvinfo : EIATTR_MIN_STACK_SIZE
	.align		4
.L_83:
        /*01f8*/ 	.byte	0x04, 0x12
        /*01fa*/ 	.short	(.L_85 - .L_84)
	.align		4
.L_84:
        /*01fc*/ 	.word	index@(_Z11vmin4USSAddPiiii)
        /*0200*/ 	.word	0x00000000


	//----- nvinfo : EIATTR_MIN_STACK_SIZE
	.align		4
.L_85:
        /*0204*/ 	.byte	0x04, 0x12
        /*0206*/ 	.short	(.L_87 - .L_86)
	.align		4
.L_86:
        /*0208*/ 	.word	index@(_Z11vmin4USSSatPiiii)
        /*020c*/ 	.word	0x00000000


	//----- nvinfo : EIATTR_MIN_STACK_SIZE
	.align		4
.L_87:
        /*0210*/ 	.byte	0x04, 0x12
        /*0212*/ 	.short	(.L_89 - .L_88)
	.align		4
.L_88:
        /*0214*/ 	.word	index@(_Z8vmin4USSPiiii)
        /*0218*/ 	.word	0x00000000


	//----- nvinfo : EIATTR_MIN_STACK_SIZE
	.align		4
.L_89:
        /*021c*/ 	.byte	0x04, 0x12
        /*021e*/ 	.short	(.L_91 - .L_90)
	.align		4
.L_90:
        /*0220*/ 	.word	index@(_Z15vabsdiff4SSUAddPiiii)
        /*0224*/ 	.word	0x00000000


	//----- nvinfo : EIATTR_MIN_STACK_SIZE
	.align		4
.L_91:
        /*0228*/ 	.byte	0x04, 0x12
        /*022a*/ 	.short	(.L_93 - .L_92)
	.align		4
.L_92:
        /*022c*/ 	.word	index@(_Z15vabsdiff4SSUSatPiiii)
        /*0230*/ 	.word	0x00000000


	//----- nvinfo : EIATTR_MIN_STACK_SIZE
	.align		4
.L_93:
        /*0234*/ 	.byte	0x04, 0x12
        /*0236*/ 	.short	(.L_95 - .L_94)
	.align		4
.L_94:
        /*0238*/ 	.word	index@(_Z12vabsdiff4SSUPiiii)
        /*023c*/ 	.word	0x00000000


	//----- nvinfo : EIATTR_MIN_STACK_SIZE
	.align		4
.L_95:
        /*0240*/ 	.byte	0x04, 0x12
        /*0242*/ 	.short	(.L_97 - .L_96)
	.align		4
.L_96:
        /*0244*/ 	.word	index@(_Z11vsub4USUAddPiiii)
        /*0248*/ 	.word	0x00000000


	//----- nvinfo : EIATTR_MIN_STACK_SIZE
	.align		4
.L_97:
        /*024c*/ 	.byte	0x04, 0x12
        /*024e*/ 	.short	(.L_99 - .L_98)
	.align		4
.L_98:
        /*0250*/ 	.word	index@(_Z11vsub4USUSatPiiii)
        /*0254*/ 	.word	0x00000000


	//----- nvinfo : EIATTR_MIN_STACK_SIZE
	.align		4
.L_99:
        /*0258*/ 	.byte	0x04, 0x12
        /*025a*/ 	.short	(.L_101 - .L_100)
	.align		4
.L_100:
        /*025c*/ 	.word	index@(_Z8vsub4USUPiiii)
        /*0260*/ 	.word	0x00000000


	//----- nvinfo : EIATTR_MIN_STACK_SIZE
	.align		4
.L_101:
        /*0264*/ 	.byte	0x04, 0x12
        /*0266*/ 	.short	(.L_103 - .L_102)
	.align		4
.L_102:
        /*0268*/ 	.word	index@(_Z11vadd4SUSAddPiiii)
        /*026c*/ 	.word	0x00000000


	//----- nvinfo : EIATTR_MIN_STACK_SIZE
	.align		4
.L_103:
        /*0270*/ 	.byte	0x04, 0x12
        /*0272*/ 	.short	(.L_105 - .L_104)
	.align		4
.L_104:
        /*0274*/ 	.word	index@(_Z11vadd4SUSSatPiiii)
        /*0278*/ 	.word	0x00000000


	//----- nvinfo : EIATTR_MIN_STACK_SIZE
	.align		4
.L_105:
        /*027c*/ 	.byte	0x04, 0x12
        /*027e*/ 	.short	(.L_107 - .L_106)
	.align		4
.L_106:
        /*0280*/ 	.word	index@(_Z8vadd4SUSPiiii)
        /*0284*/ 	.word	0x00000000
.L_107:


//--------------------- .nv.compat                --------------------------
	.section	.nv.compat,"",@"SHT_CUDA_COMPAT_INFO"
	.align	4
        /*0000*/ 	.byte	0x02, 0x09, 0x00, 0x00, 0x02, 0x02, 0x01, 0x00, 0x02, 0x05, 0x05, 0x00, 0x03, 0x07, 0x01, 0x01
        /*0010*/ 	.byte	0x02, 0x03, 0x00, 0x00, 0x02, 0x06, 0x01, 0x00, 0x04, 0x0b, 0x08, 0x00, 0x09, 0x00, 0x00, 0x00
        /*0020*/ 	.byte	0x00, 0x00, 0x00, 0x00


//--------------------- .nv.info._Z12vavrg4UUSAddPiiii --------------------------
	.section	.nv.info._Z12vavrg4UUSAddPiiii,"",@"SHT_CUDA_INFO"
	.sectionflags	@""
	.align	4


	//----- nvinfo : EIATTR_CUDA_API_VERSION
	.align		4
        /*0000*/ 	.byte	0x04, 0x37
        /*0002*/ 	.short	(.L_109 - .L_108)
.L_108:
        /*0004*/ 	.word	0x00000082


	//----- nvinfo : EIATTR_KPARAM_INFO
	.align		4
.L_109:
        /*0008*/ 	.byte	0x04, 0x17
        /*000a*/ 	.short	(.L_111 - .L_110)
.L_110:
        /*000c*/ 	.word	0x00000000
        /*0010*/ 	.short	0x0003
        /*0012*/ 	.short	0x0010
        /*0014*/ 	.byte	0x00, 0xf0, 0x11, 0x00


	//----- nvinfo : EIATTR_KPARAM_INFO
	.align		4
.L_111:
        /*0018*/ 	.byte	0x04, 0x17
        /*001a*/ 	.short	(.L_113 - .L_112)
.L_112:
        /*001c*/ 	.word	0x00000000
        /*0020*/ 	.short	0x0002
        /*0022*/ 	.short	0x000c
        /*0024*/ 	.byte	0x00, 0xf0, 0x11, 0x00


	//----- nvinfo : EIATTR_KPARAM_INFO
	.align		4
.L_113:
        /*0028*/ 	.byte	0x04, 0x17
        /*002a*/ 	.short	(.L_115 - .L_114)
.L_114:
        /*002c*/ 	.word	0x00000000
        /*0030*/ 	.short	0x0001
        /*0032*/ 	.short	0x0008
        /*0034*/ 	.byte	0x00, 0xf0, 0x11, 0x00


	//----- nvinfo : EIATTR_KPARAM_INFO
	.align		4
.L_115:
        /*0038*/ 	.byte	0x04, 0x17
        /*003a*/ 	.short	(.L_117 - .L_116)
.L_116:
        /*003c*/ 	.word	0x00000000
        /*0040*/ 	.short	0x0000
        /*0042*/ 	.short	0x0000
        /*0044*/ 	.byte	0x00, 0xf5, 0x21, 0x00


	//----- nvinfo : EIATTR_SPARSE_MMA_MASK
	.align		4
.L_117:
        /*0048*/ 	.byte	0x03, 0x50
        /*004a*/ 	.short	0x0000


	//----- nvinfo : EIATTR_MAXREG_COUNT
	.align		4
        /*004c*/ 	.byte	0x03, 0x1b
        /*004e*/ 	.short	0x00ff


	//----- nvinfo : EIATTR_MERCURY_ISA_VERSION
	.align		4
        /*0050*/ 	.byte	0x03, 0x5f
        /*0052*/ 	.short	0x0101


	//----- nvinfo : EIATTR_VRC_CTA_INIT_COUNT
	.align		4
        /*0054*/ 	.byte	0x02, 0x4a
	.zero		1
	.zero		1


	//----- nvinfo : EIATTR_EXIT_INSTR_OFFSETS
	.align		4
        /*0058*/ 	.byte	0x04, 0x1c
        /*005a*/ 	.short	(.L_119 - .L_118)


	//   ....[0]....
.L_118:
        /*005c*/ 	.word	0x00000260


	//----- nvinfo : EIATTR_CBANK_PARAM_SIZE
	.align		4
.L_119:
        /*0060*/ 	.byte	0x03, 0x19
        /*0062*/ 	.short	0x0014


	//----- nvinfo : EIATTR_PARAM_CBANK
	.align		4
        /*0064*/ 	.byte	0x04, 0x0a
        /*0066*/ 	.short	(.L_121 - .L_120)
	.align		4
.L_120:
        /*0068*/ 	.word	index@(.nv.constant0._Z12vavrg4UUSAddPiiii)
        /*006c*/ 	.short	0x0380
        /*006e*/ 	.short	0x0014


	//----- nvinfo : EIATTR_SW_WAR
	.align		4
.L_121:
        /*0070*/ 	.byte	0x04, 0x36
        /*0072*/ 	.short	(.L_123 - .L_122)
.L_122:
        /*0074*/ 	.word	0x00000008
.L_123:


//--------------------- .nv.info._Z12vavrg4UUSSatPiiii --------------------------
	.section	.nv.info._Z12vavrg4UUSSatPiiii,"",@"SHT_CUDA_INFO"
	.sectionflags	@""
	.align	4


	//----- nvinfo : EIATTR_CUDA_API_VERSION
	.align		4
        /*0000*/ 	.byte	0x04, 0x37
        /*0002*/ 	.short	(.L_125 - .L_124)
.L_124:
        /*0004*/ 	.word	0x00000082


	//----- nvinfo : EIATTR_KPARAM_INFO
	.align		4
.L_125:
        /*0008*/ 	.byte	0x04, 0x17
        /*000a*/ 	.short	(.L_127 - .L_126)
.L_126:
        /*000c*/ 	.word	0x00000000
        /*0010*/ 	.short	0x0003
        /*0012*/ 	.short	0x0010
        /*0014*/ 	.byte	0x00, 0xf0, 0x11, 0x00


	//----- nvinfo : EIATTR_KPARAM_INFO
	.align		4
.L_127:
        /*0018*/ 	.byte	0x04, 0x17
        /*001a*/ 	.short	(.L_129 - .L_128)
.L_128:
        /*001c*/ 	.word	0x00000000
        /*0020*/ 	.short	0x0002
        /*0022*/ 	.short	0x000c
        /*0024*/ 	.byte	0x00, 0xf0, 0x11, 0x00


	//----- nvinfo : EIATTR_KPARAM_INFO
	.align		4
.L_129:
        /*0028*/ 	.byte	0x04, 0x17
        /*002a*/ 	.short	(.L_131 - .L_130)
.L_130:
        /*002c*/ 	.word	0x00000000
        /*0030*/ 	.short	0x0001
        /*0032*/ 	.short	0x0008
        /*0034*/ 	.byte	0x00, 0xf0, 0x11, 0x00


	//----- nvinfo : EIATTR_KPARAM_INFO
	.align		4
.L_131:
        /*0038*/ 	.byte	0x04, 0x17
        /*003a*/ 	.short	(.L_133 - .L_132)
.L_132:
        /*003c*/ 	.word	0x00000000
        /*0040*/ 	.short	0x0000
        /*0042*/ 	.short	0x0000
        /*0044*/ 	.byte	0x00, 0xf5, 0x21, 0x00


	//----- nvinfo : EIATTR_SPARSE_MMA_MASK
	.align		4
.L_133:
        /*0048*/ 	.byte	0x03, 0x50
        /*004a*/ 	.short	0x0000


	//----- nvinfo : EIATTR_MAXREG_COUNT
	.align		4
        /*004c*/ 	.byte	0x03, 0x1b
        /*004e*/ 	.short	0x00ff


	//----- nvinfo : EIATTR_MERCURY_ISA_VERSION
	.align		4
        /*0050*/ 	.byte	0x03, 0x5f
        /*0052*/ 	.short	0x0101


	//----- nvinfo : EIATTR_VRC_CTA_INIT_COUNT
	.align		4
        /*0054*/ 	.byte	0x02, 0x4a
	.zero		1
	.zero		1


	//----- nvinfo : EIATTR_EXIT_INSTR_OFFSETS
	.align		4
        /*0058*/ 	.byte	0x04, 0x1c
        /*005a*/ 	.short	(.L_135 - .L_134)


	//   ....[0]....
.L_134:
        /*005c*/ 	.word	0x00000350


	//----- nvinfo : EIATTR_CBANK_PARAM_SIZE
	.align		4
.L_135:
        /*0060*/ 	.byte	0x03, 0x19
        /*0062*/ 	.short	0x0014


	//----- nvinfo : EIATTR_PARAM_CBANK
	.align		4
        /*0064*/ 	.byte	0x04, 0x0a
        /*0066*/ 	.short	(.L_137 - .L_136)
	.align		4
.L_136:
        /*0068*/ 	.word	index@(.nv.constant0._Z12vavrg4UUSSatPiiii)
        /*006c*/ 	.short	0x0380
        /*006e*/ 	.short	0x0014


	//----- nvinfo : EIATTR_SW_WAR
	.align		4
.L_137:
        /*0070*/ 	.byte	0x04, 0x36
        /*0072*/ 	.short	(.L_139 - .L_138)
.L_138:
        /*0074*/ 	.word	0x00000008
.L_139:


//--------------------- .nv.info._Z9vavrg4UUSPiiii --------------------------
	.section	.nv.info._Z9vavrg4UUSPiiii,"",@"SHT_CUDA_INFO"
	.sectionflags	@""
	.align	4


	//----- nvinfo : EIATTR_CUDA_API_VERSION
	.align		4
        /*0000*/ 	.byte	0x04, 0x37
        /*0002*/ 	.short	(.L_141 - .L_140)
.L_140:
        /*0004*/ 	.word	0x00000082


	//----- nvinfo : EIATTR_KPARAM_INFO
	.align		4
.L_141:
        /*0008*/ 	.byte	0x04, 0x17
        /*000a*/ 	.short	(.L_143 - .L_142)
.L_142:
        /*000c*/ 	.word	0x00000000
        /*0010*/ 	.short	0x0003
        /*0012*/ 	.short	0x0010
        /*0014*/ 	.byte	0x00, 0xf0, 0x11, 0x00


	//----- nvinfo : EIATTR_KPARAM_INFO
	.align		4
.L_143:
        /*0018*/ 	.byte	0x04, 0x17
        /*001a*/ 	.short	(.L_145 - .L_144)
.L_144:
        /*001c*/ 	.word	0x00000000
        /*0020*/ 	.short	0x0002
        /*0022*/ 	.short	0x000c
        /*0024*/ 	.byte	0x00, 0xf0, 0x11, 0x00


	//----- nvinfo : EIATTR_KPARAM_INFO
	.align		4
.L_145:
        /*0028*/ 	.byte	0x04, 0x17
        /*002a*/ 	.short	(.L_147 - .L_146)
.L_146:
        /*002c*/ 	.word	0x00000000
        /*0030*/ 	.short	0x0001
        /*0032*/ 	.short	0x0008
        /*0034*/ 	.byte	0x00, 0xf0, 0x11, 0x00


	//----- nvinfo : EIATTR_KPARAM_INFO
	.align		4
.L_147:
        /*0038*/ 	.byte	0x04, 0x17
        /*003a*/ 	.short	(.L_149 - .L_148)
.L_148:
        /*003c*/ 	.word	0x00000000
        /*0040*/ 	.short	0x0000
        /*0042*/ 	.short	0x0000
        /*0044*/ 	.byte	0x00, 0xf5, 0x21, 0x00


	//----- nvinfo : EIATTR_SPARSE_MMA_MASK
	.align		4
.L_149:
        /*0048*/ 	.byte	0x03, 0x50
        /*004a*/ 	.short	0x0000


	//----- nvinfo : EIATTR_MAXREG_COUNT
	.align		4
        /*004c*/ 	.byte	0x03, 0x1b
        /*004e*/ 	.short	0x00ff


	//----- nvinfo : EIATTR_MERCURY_ISA_VERSION
	.align		4
        /*0050*/ 	.byte	0x03, 0x5f
        /*0052*/ 	.short	0x0101


	//----- nvinfo : EIATTR_VRC_CTA_INIT_COUNT
	.align		4
        /*0054*/ 	.byte	0x02, 0x4a
	.zero		1
	.zero		1


	//----- nvinfo : EIATTR_EXIT_INSTR_OFFSETS
	.align		4
        /*0058*/ 	.byte	0x04, 0x1c
        /*005a*/ 	.short	(.L_151 - .L_150)


	//   ....[0]....
.L_150:
        /*005c*/ 	.word	0x00000290


	//----- nvinfo : EIATTR_CBANK_PARAM_SIZE
	.align		4
.L_151:
        /*0060*/ 	.byte	0x03, 0x19
        /*0062*/ 	.short	0x0014


	//----- nvinfo : EIATTR_PARAM_CBANK
	.align		4
        /*0064*/ 	.byte	0x04, 0x0a
        /*0066*/ 	.short	(.L_153 - .L_152)
	.align		4
.L_152:
        /*0068*/ 	.word	index@(.nv.constant0._Z9vavrg4UUSPiiii)
        /*006c*/ 	.short	0x0380
        /*006e*/ 	.short	0x0014


	//----- nvinfo : EIATTR_SW_WAR
	.align		4
.L_153:
        /*0070*/ 	.byte	0x04, 0x36
        /*0072*/ 	.short	(.L_155 - .L_154)
.L_154:
        /*0074*/ 	.word	0x00000008
.L_155:


//--------------------- .nv.info._Z11vmax4UUSAddPiiii --------------------------
	.section	.nv.info._Z11vmax4UUSAddPiiii,"",@"SHT_CUDA_INFO"
	.sectionflags	@""
	.align	4


	//----- nvinfo : EIATTR_CUDA_API_VERSION
	.align		4
        /*0000*/ 	.byte	0x04, 0x37
        /*0002*/ 	.short	(.L_157 - .L_156)
.L_156:
        /*0004*/ 	.word	0x00000082


	//----- nvinfo : EIATTR_KPARAM_INFO
	.align		4
.L_157:
        /*0008*/ 	.byte	0x04, 0x17
        /*000a*/ 	.short	(.L_159 - .L_158)
.L_158:
        /*000c*/ 	.word	0x00000000
        /*0010*/ 	.short	0x0003
        /*0012*/ 	.short	0x0010
        /*0014*/ 	.byte	0x00, 0xf0, 0x11, 0x00


	//----- nvinfo : EIATTR_KPARAM_INFO
	.align		4
.L_159:
        /*0018*/ 	.byte	0x04, 0x17
        /*001a*/ 	.short	(.L_161 - .L_160)
.L_160:
        /*001c*/ 	.word	0x00000000
        /*0020*/ 	.short	0x0002
        /*0022*/ 	.short	0x000c
        /*0024*/ 	.byte	0x00, 0xf0, 0x11, 0x00


	//----- nvinfo : EIATTR_KPARAM_INFO
	.align		4
.L_161:
        /*0028*/ 	.byte	0x04, 0x17
        /*002a*/ 	.short	(.L_163 - .L_162)
.L_162:
        /*002c*/ 	.word	0x00000000
        /*0030*/ 	.short	0x0001
        /*0032*/ 	.short	0x0008
        /*0034*/ 	.byte	0x00, 0xf0, 0x11, 0x00


	//----- nvinfo : EIATTR_KPARAM_INFO
	.align		4
.L_163:
        /*0038*/ 	.byte	0x04, 0x17
        /*003a*/ 	.short	(.L_165 - .L_164)
.L_164:
        /*003c*/ 	.word	0x00000000
        /*0040*/ 	.short	0x0000
        /*0042*/ 	.short	0x0000
        /*0044*/ 	.byte	0x00, 0xf5, 0x21, 0x00


	//----- nvinfo : EIATTR_SPARSE_MMA_MASK
	.align		4
.L_165:
        /*0048*/ 	.byte	0x03, 0x50
        /*004a*/ 	.short	0x0000


	//----- nvinfo : EIATTR_MAXREG_COUNT
	.align		4
        /*004c*/ 	.byte	0x03, 0x1b
        /*004e*/ 	.short	0x00ff


	//----- nvinfo : EIATTR_MERCURY_ISA_VERSION
	.align		4
        /*0050*/ 	.byte	0x03, 0x5f
        /*0052*/ 	.short	0x0101


	//----- nvinfo : EIATTR_VRC_CTA_INIT_COUNT
	.align		4
        /*0054*/ 	.byte	0x02, 0x4a
	.zero		1
	.zero		1


	//----- nvinfo : EIATTR_EXIT_INSTR_OFFSETS
	.align		4
        /*0058*/ 	.byte	0x04, 0x1c
        /*005a*/ 	.short	(.L_167 - .L_166)


	//   ....[0]....
.L_166:
        /*005c*/ 	.word	0x000001c0


	//----- nvinfo : EIATTR_CBANK_PARAM_SIZE
	.align		4
.L_167:
        /*0060*/ 	.byte	0x03, 0x19
        /*0062*/ 	.short	0x0014


	//----- nvinfo : EIATTR_PARAM_CBANK
	.align		4
        /*0064*/ 	.byte	0x04, 0x0a
        /*0066*/ 	.short	(.L_169 - .L_168)
	.align		4
.L_168:
        /*0068*/ 	.word	index@(.nv.constant0._Z11vmax4UUSAddPiiii)
        /*006c*/ 	.short	0x0380
        /*006e*/ 	.short	0x0014


	//----- nvinfo : EIATTR_SW_WAR
	.align		4
.L_169:
        /*0070*/ 	.byte	0x04, 0x36
        /*0072*/ 	.short	(.L_171 - .L_170)
.L_170:
        /*0074*/ 	.word	0x00000008
.L_171:


//--------------------- .nv.info._Z11vmax4UUSSatPiiii --------------------------
	.section	.nv.info._Z11vmax4UUSSatPiiii,"",@"SHT_CUDA_INFO"
	.sectionflags	@""
	.align	4


	//----- nvinfo : EIATTR_CUDA_API_VERSION
	.align		4
        /*0000*/ 	.byte	0x04, 0x37
        /*0002*/ 	.short	(.L_173 - .L_172)
.L_172:
        /*0004*/ 	.word	0x00000082


	//----- nvinfo : EIATTR_KPARAM_INFO
	.align		4
.L_173:
        /*0008*/ 	.byte	0x04, 0x17
        /*000a*/ 	.short	(.L_175 - .L_174)
.L_174:
        /*000c*/ 	.word	0x00000000
        /*0010*/ 	.short	0x0003
        /*0012*/ 	.short	0x0010
        /*0014*/ 	.byte	0x00, 0xf0, 0x11, 0x00


	//----- nvinfo : EIATTR_KPARAM_INFO
	.align		4
.L_175:
        /*0018*/ 	.byte	0x04, 0x17
        /*001a*/ 	.short	(.L_177 - .L_176)
.L_176:
        /*001c*/ 	.word	0x00000000
        /*0020*/ 	.short	0x0002
        /*0022*/ 	.short	0x000c
        /*0024*/ 	.byte	0x00, 0xf0, 0x11, 0x00


	//----- nvinfo : EIATTR_KPARAM_INFO
	.align		4
.L_177:
        /*0028*/ 	.byte	0x04, 0x17
        /*002a*/ 	.short	(.L_179 - .L_178)
.L_178:
        /*002c*/ 	.word	0x00000000
        /*0030*/ 	.short	0x0001
        /*0032*/ 	.short	0x0008
        /*0034*/ 	.byte	0x00, 0xf0, 0x11, 0x00


	//----- nvinfo : EIATTR_KPARAM_INFO
	.align		4
.L_179:
        /*0038*/ 	.byte	0x04, 0x17
        /*003a*/ 	.short	(.L_181 - .L_180)
.L_180:
        /*003c*/ 	.word	0x00000000
        /*0040*/ 	.short	0x0000
        /*0042*/ 	.short	0x0000
        /*0044*/ 	.byte	0x00, 0xf5, 0x21, 0x00


	//----- nvinfo : EIATTR_SPARSE_MMA_MASK
	.align		4
.L_181:
        /*0048*/ 	.byte	0x03, 0x50
        /*004a*/ 	.short	0x0000


	//----- nvinfo : EIATTR_MAXREG_COUNT
	.align		4
        /*004c*/ 	.byte	0x03, 0x1b
        /*004e*/ 	.short	0x00ff


	//----- nvinfo : EIATTR_MERCURY_ISA_VERSION
	.align		4
        /*0050*/ 	.byte	0x03, 0x5f
        /*0052*/ 	.short	0x0101


	//----- nvinfo : EIATTR_VRC_CTA_INIT_COUNT
	.align		4
        /*0054*/ 	.byte	0x02, 0x4a
	.zero		1
	.zero		1


	//----- nvinfo : EIATTR_EXIT_INSTR_OFFSETS
	.align		4
        /*0058*/ 	.byte	0x04, 0x1c
        /*005a*/ 	.short	(.L_183 - .L_182)


	//   ....[0]....
.L_182:
        /*005c*/ 	.word	0x000002d0


	//----- nvinfo : EIATTR_CBANK_PARAM_SIZE
	.align		4
.L_183:
        /*0060*/ 	.byte	0x03, 0x19
        /*0062*/ 	.short	0x0014


	//----- nvinfo : EIATTR_PARAM_CBANK
	.align		4
        /*0064*/ 	.byte	0x04, 0x0a
        /*0066*/ 	.short	(.L_185 - .L_184)
	.align		4
.L_184:
        /*0068*/ 	.word	index@(.nv.constant0._Z11vmax4UUSSatPiiii)
        /*006c*/ 	.short	0x0380
        /*006e*/ 	.short	0x0014


	//----- nvinfo : EIATTR_SW_WAR
	.align		4
.L_185:
        /*0070*/ 	.byte	0x04, 0x36
        /*0072*/ 	.short	(.L_187 - .L_186)
.L_186:
        /*0074*/ 	.word	0x00000008
.L_187:


//--------------------- .nv.info._Z8vmax4UUSPiiii --------------------------
	.section	.nv.info._Z8vmax4UUSPiiii,"",@"SHT_CUDA_INFO"
	.sectionflags	@""
	.align	4


	//----- nvinfo : EIATTR_CUDA_API_VERSION
	.align		4
        /*0000*/ 	.byte	0x04, 0x37
        /*0002*/ 	.short	(.L_189 - .L_188)
.L_188:
        /*0004*/ 	.word	0x00000082


	//----- nvinfo : EIATTR_KPARAM_INFO
	.align		4
.L_189:
        /*0008*/ 	.byte	0x04, 0x17
        /*000a*/ 	.short	(.L_191 - .L_190)
.L_190:
        /*000c*/ 	.word	0x00000000
        /*0010*/ 	.short	0x0003
        /*0012*/ 	.short	0x0010
        /*0014*/ 	.byte	0x00, 0xf0, 0x11, 0x00


	//----- nvinfo : EIATTR_KPARAM_INFO
	.align		4
.L_191:
        /*0018*/ 	.byte	0x04, 0x17
        /*001a*/ 	.short	(.L_193 - .L_192)
.L_192:
        /*001c*/ 	.word	0x00000000
        /*0020*/ 	.short	0x0002
        /*0022*/ 	.short	0x000c
        /*0024*/ 	.byte	0x00, 0xf0, 0x11, 0x00


	//----- nvinfo : EIATTR_KPARAM_INFO
	.align		4
.L_193:
        /*0028*/ 	.byte	0x04, 0x17
        /*002a*/ 	.short	(.L_195 - .L_194)
.L_194:
        /*002c*/ 	.word	0x00000000
        /*0030*/ 	.short	0x0001
        /*0032*/ 	.short	0x0008
        /*0034*/ 	.byte	0x00, 0xf0, 0x11, 0x00


	//----- nvinfo : EIATTR_KPARAM_INFO
	.align		4
.L_195:
        /*0038*/ 	.byte	0x04, 0x17
        /*003a*/ 	.short	(.L_197 - .L_196)
.L_196:
        /*003c*/ 	.word	0x00000000
        /*0040*/ 	.short	0x0000
        /*0042*/ 	.short	0x0000
        /*0044*/ 	.byte	0x00, 0xf5, 0x21, 0x00


	//----- nvinfo : EIATTR_SPARSE_MMA_MASK
	.align		4
.L_197:
        /*0048*/ 	.byte	0x03, 0x50
        /*004a*/ 	.short	0x0000


	//----- nvinfo : EIATTR_MAXREG_COUNT
	.align		4
        /*004c*/ 	.byte	0x03, 0x1b
        /*004e*/ 	.short	0x00ff


	//----- nvinfo : EIATTR_MERCURY_ISA_VERSION
	.align		4
        /*0050*/ 	.byte	0x03, 0x5f
        /*0052*/ 	.short	0x0101


	//----- nvinfo : EIATTR_VRC_CTA_INIT_COUNT
	.align		4
        /*0054*/ 	.byte	0x02, 0x4a
	.zero		1
	.zero		1


	//----- nvinfo : EIATTR_EXIT_INSTR_OFFSETS
	.align		4
        /*0058*/ 	.byte	0x04, 0x1c
        /*005a*/ 	.short	(.L_199 - .L_198)


	//   ....[0]....
.L_198:
        /*005c*/ 	.word	0x000001e0


	//----- nvinfo : EIATTR_CBANK_PARAM_SIZE
	.align		4
.L_199:
        /*0060*/ 	.byte	0x03, 0x19
        /*0062*/ 	.short	0x0014


	//----- nvinfo : EIATTR_PARAM_CBANK
	.align		4
        /*0064*/ 	.byte	0x04, 0x0a
        /*0066*/ 	.short	(.L_201 - .L_200)
	.align		4
.L_200:
        /*0068*/ 	.word	index@(.nv.constant0._Z8vmax4UUSPiiii)
        /*006c*/ 	.short	0x0380
        /*006e*/ 	.short	0x0014


	//----- nvinfo : EIATTR_SW_WAR
	.align		4
.L_201:
        /*0070*/ 	.byte	0x04, 0x36
        /*0072*/ 	.short	(.L_203 - .L_202)
.L_202:
        /*0074*/ 	.word	0x00000008
.L_203:


//--------------------- .nv.info._Z11vmin4USSAddPiiii --------------------------
	.section	.nv.info._Z11vmin4USSAddPiiii,"",@"SHT_CUDA_INFO"
	.sectionflags	@""
	.align	4


	//----- nvinfo : EIATTR_CUDA_API_VERSION
	.align		4
        /*0000*/ 	.byte	0x04, 0x37
        /*0002*/ 	.short	(.L_205 - .L_204)
.L_204:
        /*0004*/ 	.word	0x00000082


	//----- nvinfo : EIATTR_KPARAM_INFO
	.align		4
.L_205:
        /*0008*/ 	.byte	0x04, 0x17
        /*000a*/ 	.short	(.L_207 - .L_206)
.L_206:
        /*000c*/ 	.word	0x00000000
        /*0010*/ 	.short	0x0003
        /*0012*/ 	.short	0x0010
        /*0014*/ 	.byte	0x00, 0xf0, 0x11, 0x00


	//----- nvinfo : EIATTR_KPARAM_INFO
	.align		4
.L_207:
        /*0018*/ 	.byte	0x04, 0x17
        /*001a*/ 	.short	(.L_209 - .L_208)
.L_208:
        /*001c*/ 	.word	0x00000000
        /*0020*/ 	.short	0x0002
        /*0022*/ 	.short	0x000c
        /*0024*/ 	.byte	0x00, 0xf0, 0x11, 0x00


	//----- nvinfo : EIATTR_KPARAM_INFO
	.align		4
.L_209:
        /*0028*/ 	.byte	0x04, 0x17
        /*002a*/ 	.short	(.L_211 - .L_210)
.L_210:
        /*002c*/ 	.word	0x00000000
        /*0030*/ 	.short	0x0001
        /*0032*/ 	.short	0x0008
        /*0034*/ 	.byte	0x00, 0xf0, 0x11, 0x00


	//----- nvinfo : EIATTR_KPARAM_INFO
	.align		4
.L_211:
        /*0038*/ 	.byte	0x04, 0x17
        /*003a*/ 	.short	(.L_213 - .L_212)
.L_212:
        /*003c*/ 	.word	0x00000000
        /*0040*/ 	.short	0x0000
        /*0042*/ 	.short	0x0000
        /*0044*/ 	.byte	0x00, 0xf5, 0x21, 0x00


	//----- nvinfo : EIATTR_SPARSE_MMA_MASK
	.align		4
.L_213:
        /*0048*/ 	.byte	0x03, 0x50
        /*004a*/ 	.short	0x0000


	//----- nvinfo : EIATTR_MAXREG_COUNT
	.align		4
        /*004c*/ 	.byte	0x03, 0x1b
        /*004e*/ 	.short	0x00ff


	//----- nvinfo : EIATTR_MERCURY_ISA_VERSION
	.align		4
        /*0050*/ 	.byte	0x03, 0x5f
        /*0052*/ 	.short	0x0101


	//----- nvinfo : EIATTR_VRC_CTA_INIT_COUNT
	.align		4
        /*0054*/ 	.byte	0x02, 0x4a
	.zero		1
	.zero		1


	//----- nvinfo : EIATTR_EXIT_INSTR_OFFSETS
	.align		4
        /*0058*/ 	.byte	0x04, 0x1c
        /*005a*/ 	.short	(.L_215 - .L_214)


	//   ....[0]....
.L_214:
        /*005c*/ 	.word	0x00000230


	//----- nvinfo : EIATTR_CBANK_PARAM_SIZE
	.align		4
.L_215:
        /*0060*/ 	.byte	0x03, 0x19
        /*0062*/ 	.short	0x0014


	//----- nvinfo : EIATTR_PARAM_CBANK
	.align		4
        /*0064*/ 	.byte	0x04, 0x0a
        /*0066*/ 	.short	(.L_217 - .L_216)
	.align		4
.L_216:
        /*0068*/ 	.word	index@(.nv.constant0._Z11vmin4USSAddPiiii)
        /*006c*/ 	.short	0x0380
        /*006e*/ 	.short	0x0014


	//----- nvinfo : EIATTR_SW_WAR
	.align		4
.L_217:
        /*0070*/ 	.byte	0x04, 0x36
        /*0072*/ 	.short	(.L_219 - .L_218)
.L_218:
        /*0074*/ 	.word	0x00000008
.L_219:


//--------------------- .nv.info._Z11vmin4USSSatPiiii --------------------------
	.section	.nv.info._Z11vmin4USSSatPiiii,"",@"SHT_CUDA_INFO"
	.sectionflags	@""
	.align	4


	//----- nvinfo : EIATTR_CUDA_API_VERSION
	.align		4
        /*0000*/ 	.byte	0x04, 0x37
        /*0002*/ 	.short	(.L_221 - .L_220)
.L_220:
        /*0004*/ 	.word	0x00000082


	//----- nvinfo : EIATTR_KPARAM_INFO
	.align		4
.L_221:
        /*0008*/ 	.byte	0x04, 0x17
        /*000a*/ 	.short	(.L_223 - .L_222)
.L_222:
        /*000c*/ 	.word	0x00000000
        /*0010*/ 	.short	0x0003
        /*0012*/ 	.short	0x0010
        /*0014*/ 	.byte	0x00, 0xf0, 0x11, 0x00


	//----- nvinfo : EIATTR_KPARAM_INFO
	.align		4
.L_223:
        /*0018*/ 	.byte	0x04, 0x17
        /*001a*/ 	.short	(.L_225 - .L_224)
.L_224:
        /*001c*/ 	.word	0x00000000
        /*0020*/ 	.short	0x0002
        /*0022*/ 	.short	0x000c
        /*0024*/ 	.byte	0x00, 0xf0, 0x11, 0x00


	//----- nvinfo : EIATTR_KPARAM_INFO
	.align		4
.L_225:
        /*0028*/ 	.byte	0x04, 0x17
        /*002a*/ 	.short	(.L_227 - .L_226)
.L_226:
        /*002c*/ 	.word	0x00000000
        /*0030*/ 	.short	0x0001
        /*0032*/ 	.short	0x0008
        /*0034*/ 	.byte	0x00, 0xf0, 0x11, 0x00


	//----- nvinfo : EIATTR_KPARAM_INFO
	.align		4
.L_227:
        /*0038*/ 	.byte	0x04, 0x17
        /*003a*/ 	.short	(.L_229 - .L_228)
.L_228:
        /*003c*/ 	.word	0x00000000
        /*0040*/ 	.short	0x0000
        /*0042*/ 	.short	0x0000
        /*0044*/ 	.byte	0x00, 0xf5, 0x21, 0x00


	//----- nvinfo : EIATTR_SPARSE_MMA_MASK
	.align		4
.L_229:
        /*0048*/ 	.byte	0x03, 0x50
        /*004a*/ 	.short	0x0000


	//----- nvinfo : EIATTR_MAXREG_COUNT
	.align		4
        /*004c*/ 	.byte	0x03, 0x1b
        /*004e*/ 	.short	0x00ff


	//----- nvinfo : EIATTR_MERCURY_ISA_VERSION
	.align		4
        /*0050*/ 	.byte	0x03, 0x5f
        /*0052*/ 	.short	0x0101


	//----- nvinfo : EIATTR_VRC_CTA_INIT_COUNT
	.align		4
        /*0054*/ 	.byte	0x02, 0x4a
	.zero		1
	.zero		1


	//----- nvinfo : EIATTR_EXIT_INSTR_OFFSETS
	.align		4
        /*0058*/ 	.byte	0x04, 0x1c
        /*005a*/ 	.short	(.L_231 - .L_230)


	//   ....[0]....
.L_230:
        /*005c*/ 	.word	0x00000350


	//----- nvinfo : EIATTR_CBANK_PARAM_SIZE
	.align		4
.L_231:
        /*0060*/ 	.byte	0x03, 0x19
        /*0062*/ 	.short	0x0014


	//----- nvinfo : EIATTR_PARAM_CBANK
	.align		4
        /*0064*/ 	.byte	0x04, 0x0a
        /*0066*/ 	.short	(.L_233 - .L_232)
	.align		4
.L_232:
        /*0068*/ 	.word	index@(.nv.constant0._Z11vmin4USSSatPiiii)
        /*006c*/ 	.short	0x0380
        /*006e*/ 	.short	0x0014


	//----- nvinfo : EIATTR_SW_WAR
	.align		4
.L_233:
        /*0070*/ 	.byte	0x04, 0x36
        /*0072*/ 	.short	(.L_235 - .L_234)
.L_234:
        /*0074*/ 	.word	0x00000008
.L_235:


//--------------------- .nv.info._Z8vmin4USSPiiii --------------------------
	.section	.nv.info._Z8vmin4USSPiiii,"",@"SHT_CUDA_INFO"
	.sectionflags	@""
	.align	4


	//----- nvinfo : EIATTR_CUDA_API_VERSION
	.align		4
        /*0000*/ 	.byte	0x04, 0x37
        /*0002*/ 	.short	(.L_237 - .L_236)
.L_236:
        /*0004*/ 	.word	0x00000082


	//----- nvinfo : EIATTR_KPARAM_INFO
	.align		4
.L_237:
        /*0008*/ 	.byte	0x04, 0x17
        /*000a*/ 	.short	(.L_239 - .L_238)
.L_238:
        /*000c*/ 	.word	0x00000000
        /*0010*/ 	.short	0x0003
        /*0012*/ 	.short	0x0010
        /*0014*/ 	.byte	0x00, 0xf0, 0x11, 0x00


	//----- nvinfo : EIATTR_KPARAM_INFO
	.align		4
.L_239:
        /*0018*/ 	.byte	0x04, 0x17
        /*001a*/ 	.short	(.L_241 - .L_240)
.L_240:
        /*001c*/ 	.word	0x00000000
        /*0020*/ 	.short	0x0002
        /*0022*/ 	.short	0x000c
        /*0024*/ 	.byte	0x00, 0xf0, 0x11, 0x00


	//----- nvinfo : EIATTR_KPARAM_INFO
	.align		4
.L_241:
        /*0028*/ 	.byte	0x04, 0x17
        /*002a*/ 	.short	(.L_243 - .L_242)
.L_242:
        /*002c*/ 	.word	0x00000000
        /*0030*/ 	.short	0x0001
        /*0032*/ 	.short	0x0008
        /*0034*/ 	.byte	0x00, 0xf0, 0x11, 0x00


	//----- nvinfo : EIATTR_KPARAM_INFO
	.align		4
.L_243:
        /*0038*/ 	.byte	0x04, 0x17
        /*003a*/ 	.short	(.L_245 - .L_244)
.L_244:
        /*003c*/ 	.word	0x00000000
        /*0040*/ 	.short	0x0000
        /*0042*/ 	.short	0x0000
        /*0044*/ 	.byte	0x00, 0xf5, 0x21, 0x00


	//----- nvinfo : EIATTR_SPARSE_MMA_MASK
	.align		4
.L_245:
        /*0048*/ 	.byte	0x03, 0x50
        /*004a*/ 	.short	0x0000


	//----- nvinfo : EIATTR_MAXREG_COUNT
	.align		4
        /*004c*/ 	.byte	0x03, 0x1b
        /*004e*/ 	.short	0x00ff


	//----- nvinfo : EIATTR_MERCURY_ISA_VERSION
	.align		4
        /*0050*/ 	.byte	0x03, 0x5f
        /*0052*/ 	.short	0x0101


	//----- nvinfo : EIATTR_VRC_CTA_INIT_COUNT
	.align		4
        /*0054*/ 	.byte	0x02, 0x4a
	.zero		1
	.zero		1


	//----- nvinfo : EIATTR_EXIT_INSTR_OFFSETS
	.align		4
        /*0058*/ 	.byte	0x04, 0x1c
        /*005a*/ 	.short	(.L_247 - .L_246)


	//   ....[0]....
.L_246:
        /*005c*/ 	.word	0x00000230


	//----- nvinfo : EIATTR_CBANK_PARAM_SIZE
	.align		4
.L_247:
        /*0060*/ 	.byte	0x03, 0x19
        /*0062*/ 	.short	0x0014


	//----- nvinfo : EIATTR_PARAM_CBANK
	.align		4
        /*0064*/ 	.byte	0x04, 0x0a
        /*0066*/ 	.short	(.L_249 - .L_248)
	.align		4
.L_248:
        /*0068*/ 	.word	index@(.nv.constant0._Z8vmin4USSPiiii)
        /*006c*/ 	.short	0x0380
        /*006e*/ 	.short	0x0014


	//----- nvinfo : EIATTR_SW_WAR
	.align		4
.L_249:
        /*0070*/ 	.byte	0x04, 0x36
        /*0072*/ 	.short	(.L_251 - .L_250)
.L_250:
        /*0074*/ 	.word	0x00000008
.L_251:


//--------------------- .nv.info._Z15vabsdiff4SSUAddPiiii --------------------------
	.section	.nv.info._Z15vabsdiff4SSUAddPiiii,"",@"SHT_CUDA_INFO"
	.sectionflags	@""
	.align	4


	//----- nvinfo : EIATTR_CUDA_API_VERSION
	.align		4
        /*0000*/ 	.byte	0x04, 0x37
        /*0002*/ 	.short	(.L_253 - .L_252)
.L_252:
        /*0004*/ 	.word	0x00000082


	//----- nvinfo : EIATTR_KPARAM_INFO
	.align		4
.L_253:
        /*0008*/ 	.byte	0x04, 0x17
        /*000a*/ 	.short	(.L_255 - .L_254)
.L_254:
        /*000c*/ 	.word	0x00000000
        /*0010*/ 	.short	0x0003
        /*0012*/ 	.short	0x0010
        /*0014*/ 	.byte	0x00, 0xf0, 0x11, 0x00


	//----- nvinfo : EIATTR_KPARAM_INFO
	.align		4
.L_255:
        /*0018*/ 	.byte	0x04, 0x17
        /*001a*/ 	.short	(.L_257 - .L_256)
.L_256:
        /*001c*/ 	.word	0x00000000
        /*0020*/ 	.short	0x0002
        /*0022*/ 	.short	0x000c
        /*0024*/ 	.byte	0x00, 0xf0, 0x11, 0x00


	//----- nvinfo : EIATTR_KPARAM_INFO
	.align		4
.L_257:
        /*0028*/ 	.byte	0x04, 0x17
        /*002a*/ 	.short	(.L_259 - .L_258)
.L_258:
        /*002c*/ 	.word	0x00000000
        /*0030*/ 	.short	0x0001
        /*0032*/ 	.short	0x0008
        /*0034*/ 	.byte	0x00, 0xf0, 0x11, 0x00


	//----- nvinfo : EIATTR_KPARAM_INFO
	.align		4
.L_259:
        /*0038*/ 	.byte	0x04, 0x17
        /*003a*/ 	.short	(.L_261 - .L_260)
.L_260:
        /*003c*/ 	.word	0x00000000
        /*0040*/ 	.short	0x0000
        /*0042*/ 	.short	0x0000
        /*0044*/ 	.byte	0x00, 0xf5, 0x21, 0x00


	//----- nvinfo : EIATTR_SPARSE_MMA_MASK
	.align		4
.L_261:
        /*0048*/ 	.byte	0x03, 0x50
        /*004a*/ 	.short	0x0000


	//----- nvinfo : EIATTR_MAXREG_COUNT
	.align		4
        /*004c*/ 	.byte	0x03, 0x1b
        /*004e*/ 	.short	0x00ff


	//----- nvinfo : EIATTR_MERCURY_ISA_VERSION
	.align		4
        /*0050*/ 	.byte	0x03, 0x5f
        /*0052*/ 	.short	0x0101


	//----- nvinfo : EIATTR_VRC_CTA_INIT_COUNT
	.align		4
        /*0054*/ 	.byte	0x02, 0x4a
	.zero		1
	.zero		1


	//----- nvinfo : EIATTR_EXIT_INSTR_OFFSETS
	.align		4
        /*0058*/ 	.byte	0x04, 0x1c
        /*005a*/ 	.short	(.L_263 - .L_262)


	//   ....[0]....
.L_262:
        /*005c*/ 	.word	0x00000210


	//----- nvinfo : EIATTR_CBANK_PARAM_SIZE
	.align		4
.L_263:
        /*0060*/ 	.byte	0x03, 0x19
        /*0062*/ 	.short	0x0014


	//----- nvinfo : EIATTR_PARAM_CBANK
	.align		4
        /*0064*/ 	.byte	0x04, 0x0a
        /*0066*/ 	.short	(.L_265 - .L_264)
	.align		4
.L_264:
        /*0068*/ 	.word	index@(.nv.constant0._Z15vabsdiff4SSUAddPiiii)
        /*006c*/ 	.short	0x0380
        /*006e*/ 	.short	0x0014


	//----- nvinfo : EIATTR_SW_WAR
	.align		4
.L_265:
        /*0070*/ 	.byte	0x04, 0x36
        /*0072*/ 	.short	(.L_267 - .L_266)
.L_266:
        /*0074*/ 	.word	0x00000008
.L_267:


//--------------------- .nv.info._Z15vabsdiff4SSUSatPiiii --------------------------
	.section	.nv.info._Z15vabsdiff4SSUSatPiiii,"",@"SHT_CUDA_INFO"
	.sectionflags	@""
	.align	4


	//----- nvinfo : EIATTR_CUDA_API_VERSION
	.align		4
        /*0000*/ 	.byte	0x04, 0x37
        /*0002*/ 	.short	(.L_269 - .L_268)
.L_268:
        /*0004*/ 	.word	0x00000082


	//----- nvinfo : EIATTR_KPARAM_INFO
	.align		4
.L_269:
        /*0008*/ 	.byte	0x04, 0x17
        /*000a*/ 	.short	(.L_271 - .L_270)
.L_270:
        /*000c*/ 	.word	0x00000000
        /*0010*/ 	.short	0x0003
        /*0012*/ 	.short	0x0010
        /*0014*/ 	.byte	0x00, 0xf0, 0x11, 0x00


	//----- nvinfo : EIATTR_KPARAM_INFO
	.align		4
.L_271:
        /*0018*/ 	.byte	0x04, 0x17
        /*001a*/ 	.short	(.L_273 - .L_272)
.L_272:
        /*001c*/ 	.word	0x00000000
        /*0020*/ 	.short	0x0002
        /*0022*/ 	.short	0x000c
        /*0024*/ 	.byte	0x00, 0xf0, 0x11, 0x00


	//----- nvinfo : EIATTR_KPARAM_INFO
	.align		4
.L_273:
        /*0028*/ 	.byte	0x04, 0x17
        /*002a*/ 	.short	(.L_275 - .L_274)
.L_274:
        /*002c*/ 	.word	0x00000000
        /*0030*/ 	.short	0x0001
        /*0032*/ 	.short	0x0008
        /*0034*/ 	.byte	0x00, 0xf0, 0x11, 0x00


	//----- nvinfo : EIATTR_KPARAM_INFO
	.align		4
.L_275:
        /*0038*/ 	.byte	0x04, 0x17
        /*003a*/ 	.short	(.L_277 - .L_276)
.L_276:
        /*003c*/ 	.word	0x00000000
        /*0040*/ 	.short	0x0000
        /*0042*/ 	.short	0x0000
        /*0044*/ 	.byte	0x00, 0xf5, 0x21, 0x00


	//----- nvinfo : EIATTR_SPARSE_MMA_MASK
	.align		4
.L_277:
        /*0048*/ 	.byte	0x03, 0x50
        /*004a*/ 	.short	0x0000


	//----- nvinfo : EIATTR_MAXREG_COUNT
	.align		4
        /*004c*/ 	.byte	0x03, 0x1b
        /*004e*/ 	.short	0x00ff


	//----- nvinfo : EIATTR_MERCURY_ISA_VERSION
	.align		4
        /*0050*/ 	.byte	0x03, 0x5f
        /*0052*/ 	.short	0x0101


	//----- nvinfo : EIATTR_VRC_CTA_INIT_COUNT
	.align		4
        /*0054*/ 	.byte	0x02, 0x4a
	.zero		1
	.zero		1


	//----- nvinfo : EIATTR_EXIT_INSTR_OFFSETS
	.align		4
        /*0058*/ 	.byte	0x04, 0x1c
        /*005a*/ 	.short	(.L_279 - .L_278)


	//   ....[0]....
.L_278:
        /*005c*/ 	.word	0x00000310


	//----- nvinfo : EIATTR_CBANK_PARAM_SIZE
	.align		4
.L_279:
        /*0060*/ 	.byte	0x03, 0x19
        /*0062*/ 	.short	0x0014


	//----- nvinfo : EIATTR_PARAM_CBANK
	.align		4
        /*0064*/ 	.byte	0x04, 0x0a
        /*0066*/ 	.short	(.L_281 - .L_280)
	.align		4
.L_280:
        /*0068*/ 	.word	index@(.nv.constant0._Z15vabsdiff4SSUSatPiiii)
        /*006c*/ 	.short	0x0380
        /*006e*/ 	.short	0x0014


	//----- nvinfo : EIATTR_SW_WAR
	.align		4
.L_281:
        /*0070*/ 	.byte	0x04, 0x36
        /*0072*/ 	.short	(.L_283 - .L_282)
.L_282:
        /*0074*/ 	.word	0x00000008
.L_283:


//--------------------- .nv.info._Z12vabsdiff4SSUPiiii --------------------------
	.section	.nv.info._Z12vabsdiff4SSUPiiii,"",@"SHT_CUDA_INFO"
	.sectionflags	@""
	.align	4


	//----- nvinfo : EIATTR_CUDA_API_VERSION
	.align		4
        /*0000*/ 	.byte	0x04, 0x37
        /*0002*/ 	.short	(.L_285 - .L_284)
.L_284:
        /*0004*/ 	.word	0x00000082


	//----- nvinfo : EIATTR_KPARAM_INFO
	.align		4
.L_285:
        /*0008*/ 	.byte	0x04, 0x17
        /*000a*/ 	.short	(.L_287 - .L_286)
.L_286:
        /*000c*/ 	.word	0x00000000
        /*0010*/ 	.short	0x0003
        /*0012*/ 	.short	0x0010
        /*0014*/ 	.byte	0x00, 0xf0, 0x11, 0x00


	//----- nvinfo : EIATTR_KPARAM_INFO
	.align		4
.L_287:
        /*0018*/ 	.byte	0x04, 0x17
        /*001a*/ 	.short	(.L_289 - .L_288)
.L_288:
        /*001c*/ 	.word	0x00000000
        /*0020*/ 	.short	0x0002
        /*0022*/ 	.short	0x000c
        /*0024*/ 	.byte	0x00, 0xf0, 0x11, 0x00


	//----- nvinfo : EIATTR_KPARAM_INFO
	.align		4
.L_289:
        /*0028*/ 	.byte	0x04, 0x17
        /*002a*/ 	.short	(.L_291 - .L_290)
.L_290:
        /*002c*/ 	.word	0x00000000
        /*0030*/ 	.short	0x0001
        /*0032*/ 	.short	0x0008
        /*0034*/ 	.byte	0x00, 0xf0, 0x11, 0x00


	//----- nvinfo : EIATTR_KPARAM_INFO
	.align		4
.L_291:
        /*0038*/ 	.byte	0x04, 0x17
        /*003a*/ 	.short	(.L_293 - .L_292)
.L_292:
        /*003c*/ 	.word	0x00000000
        /*0040*/ 	.short	0x0000
        /*0042*/ 	.short	0x0000
        /*0044*/ 	.byte	0x00, 0xf5, 0x21, 0x00


	//----- nvinfo : EIATTR_SPARSE_MMA_MASK
	.align		4
.L_293:
        /*0048*/ 	.byte	0x03, 0x50
        /*004a*/ 	.short	0x0000


	//----- nvinfo : EIATTR_MAXREG_COUNT
	.align		4
        /*004c*/ 	.byte	0x03, 0x1b
        /*004e*/ 	.short	0x00ff


	//----- nvinfo : EIATTR_MERCURY_ISA_VERSION
	.align		4
        /*0050*/ 	.byte	0x03, 0x5f
        /*0052*/ 	.short	0x0101


	//----- nvinfo : EIATTR_VRC_CTA_INIT_COUNT
	.align		4
        /*0054*/ 	.byte	0x02, 0x4a
	.zero		1
	.zero		1


	//----- nvinfo : EIATTR_EXIT_INSTR_OFFSETS
	.align		4
        /*0058*/ 	.byte	0x04, 0x1c
        /*005a*/ 	.short	(.L_295 - .L_294)


	//   ....[0]....
.L_294:
        /*005c*/ 	.word	0x00000240


	//----- nvinfo : EIATTR_CBANK_PARAM_SIZE
	.align		4
.L_295:
        /*0060*/ 	.byte	0x03, 0x19
        /*0062*/ 	.short	0x0014


	//----- nvinfo : EIATTR_PARAM_CBANK
	.align		4
        /*0064*/ 	.byte	0x04, 0x0a
        /*0066*/ 	.short	(.L_297 - .L_296)
	.align		4
.L_296:
        /*0068*/ 	.word	index@(.nv.constant0._Z12vabsdiff4SSUPiiii)
        /*006c*/ 	.short	0x0380
        /*006e*/ 	.short	0x0014


	//----- nvinfo : EIATTR_SW_WAR
	.align		4
.L_297:
        /*0070*/ 	.byte	0x04, 0x36
        /*0072*/ 	.short	(.L_299 - .L_298)
.L_298:
        /*0074*/ 	.word	0x00000008
.L_299:


//--------------------- .nv.info._Z11vsub4USUAddPiiii --------------------------
	.section	.nv.info._Z11vsub4USUAddPiiii,"",@"SHT_CUDA_INFO"
	.sectionflags	@""
	.align	4


	//----- nvinfo : EIATTR_CUDA_API_VERSION
	.align		4
        /*0000*/ 	.byte	0x04, 0x37
        /*0002*/ 	.short	(.L_301 - .L_300)
.L_300:
        /*0004*/ 	.word	0x00000082


	//----- nvinfo : EIATTR_KPARAM_INFO
	.align		4
.L_301:
        /*0008*/ 	.byte	0x04, 0x17
        /*000a*/ 	.short	(.L_303 - .L_302)
.L_302:
        /*000c*/ 	.word	0x00000000
        /*0010*/ 	.short	0x0003
        /*0012*/ 	.short	0x0010
        /*0014*/ 	.byte	0x00, 0xf0, 0x11, 0x00


	//----- nvinfo : EIATTR_KPARAM_INFO
	.align		4
.L_303:
        /*0018*/ 	.byte	0x04, 0x17
        /*001a*/ 	.short	(.L_305 - .L_304)
.L_304:
        /*001c*/ 	.word	0x00000000
        /*0020*/ 	.short	0x0002
        /*0022*/ 	.short	0x000c
        /*0024*/ 	.byte	0x00, 0xf0, 0x11, 0x00


	//----- nvinfo : EIATTR_KPARAM_INFO
	.align		4
.L_305:
        /*0028*/ 	.byte	0x04, 0x17
        /*002a*/ 	.short	(.L_307 - .L_306)
.L_306:
        /*002c*/ 	.word	0x00000000
        /*0030*/ 	.short	0x0001
        /*0032*/ 	.short	0x0008
        /*0034*/ 	.byte	0x00, 0xf0, 0x11, 0x00


	//----- nvinfo : EIATTR_KPARAM_INFO
	.align		4
.L_307:
        /*0038*/ 	.byte	0x04, 0x17
        /*003a*/ 	.short	(.L_309 - .L_308)
.L_308:
        /*003c*/ 	.word	0x00000000
        /*0040*/ 	.short	0x0000
        /*0042*/ 	.short	0x0000
        /*0044*/ 	.byte	0x00, 0xf5, 0x21, 0x00


	//----- nvinfo : EIATTR_SPARSE_MMA_MASK
	.align		4
.L_309:
        /*0048*/ 	.byte	0x03, 0x50
        /*004a*/ 	.short	0x0000


	//----- nvinfo : EIATTR_MAXREG_COUNT
	.align		4
        /*004c*/ 	.byte	0x03, 0x1b
        /*004e*/ 	.short	0x00ff


	//----- nvinfo : EIATTR_MERCURY_ISA_VERSION
	.align		4
        /*0050*/ 	.byte	0x03, 0x5f
        /*0052*/ 	.short	0x0101


	//----- nvinfo : EIATTR_VRC_CTA_INIT_COUNT
	.align		4
        /*0054*/ 	.byte	0x02, 0x4a
	.zero		1
	.zero		1


	//----- nvinfo : EIATTR_EXIT_INSTR_OFFSETS
	.align		4
        /*0058*/ 	.byte	0x04, 0x1c
        /*005a*/ 	.short	(.L_311 - .L_310)


	//   ....[0]....
.L_310:
        /*005c*/ 	.word	0x00000190


	//----- nvinfo : EIATTR_CBANK_PARAM_SIZE
	.align		4
.L_311:
        /*0060*/ 	.byte	0x03, 0x19
        /*0062*/ 	.short	0x0014


	//----- nvinfo : EIATTR_PARAM_CBANK
	.align		4
        /*0064*/ 	.byte	0x04, 0x0a
        /*0066*/ 	.short	(.L_313 - .L_312)
	.align		4
.L_312:
        /*0068*/ 	.word	index@(.nv.constant0._Z11vsub4USUAddPiiii)
        /*006c*/ 	.short	0x0380
        /*006e*/ 	.short	0x0014


	//----- nvinfo : EIATTR_SW_WAR
	.align		4
.L_313:
        /*0070*/ 	.byte	0x04, 0x36
        /*0072*/ 	.short	(.L_315 - .L_314)
.L_314:
        /*0074*/ 	.word	0x00000008
.L_315:


//--------------------- .nv.info._Z11vsub4USUSatPiiii --------------------------
	.section	.nv.info._Z11vsub4USUSatPiiii,"",@"SHT_CUDA_INFO"
	.sectionflags	@""
	.align	4


	//----- nvinfo : EIATTR_CUDA_API_VERSION
	.align		4
        /*0000*/ 	.byte	0x04, 0x37
        /*0002*/ 	.short	(.L_317 - .L_316)
.L_316:
        /*0004*/ 	.word	0x00000082


	//----- nvinfo : EIATTR_KPARAM_INFO
	.align		4
.L_317:
        /*0008*/ 	.byte	0x04, 0x17
        /*000a*/ 	.short	(.L_319 - .L_318)
.L_318:
        /*000c*/ 	.word	0x00000000
        /*0010*/ 	.short	0x0003
        /*0012*/ 	.short	0x0010
        /*0014*/ 	.byte	0x00, 0xf0, 0x11, 0x00


	//----- nvinfo : EIATTR_KPARAM_INFO
	.align		4
.L_319:
        /*0018*/ 	.byte	0x04, 0x17
        /*001a*/ 	.short	(.L_321 - .L_320)
.L_320:
        /*001c*/ 	.word	0x00000000
        /*0020*/ 	.short	0x0002
        /*0022*/ 	.short	0x000c
        /*0024*/ 	.byte	0x00, 0xf0, 0x11, 0x00


	//----- nvinfo : EIATTR_KPARAM_INFO
	.align		4
.L_321:
        /*0028*/ 	.byte	0x04, 0x17
        /*002a*/ 	.short	(.L_323 - .L_322)
.L_322:
        /*002c*/ 	.word	0x00000000
        /*0030*/ 	.short	0x0001
        /*0032*/ 	.short	0x0008
        /*0034*/ 	.byte	0x00, 0xf0, 0x11, 0x00


	//----- nvinfo : EIATTR_KPARAM_INFO
	.align		4
.L_323:
        /*0038*/ 	.byte	0x04, 0x17
        /*003a*/ 	.short	(.L_325 - .L_324)
.L_324:
        /*003c*/ 	.word	0x00000000
        /*0040*/ 	.short	0x0000
        /*0042*/ 	.short	0x0000
        /*0044*/ 	.byte	0x00, 0xf5, 0x21, 0x00


	//----- nvinfo : EIATTR_SPARSE_MMA_MASK
	.align		4
.L_325:
        /*0048*/ 	.byte	0x03, 0x50
        /*004a*/ 	.short	0x0000


	//----- nvinfo : EIATTR_MAXREG_COUNT
	.align		4
        /*004c*/ 	.byte	0x03, 0x1b
        /*004e*/ 	.short	0x00ff


	//----- nvinfo : EIATTR_MERCURY_ISA_VERSION
	.align		4
        /*0050*/ 	.byte	0x03, 0x5f
        /*0052*/ 	.short	0x0101


	//----- nvinfo : EIATTR_VRC_CTA_INIT_COUNT
	.align		4
        /*0054*/ 	.byte	0x02, 0x4a
	.zero		1
	.zero		1


	//----- nvinfo : EIATTR_EXIT_INSTR_OFFSETS
	.align		4
        /*0058*/ 	.byte	0x04, 0x1c
        /*005a*/ 	.short	(.L_327 - .L_326)


	//   ....[0]....
.L_326:
        /*005c*/ 	.word	0x00000270


	//----- nvinfo : EIATTR_CBANK_PARAM_SIZE
	.align		4
.L_327:
        /*0060*/ 	.byte	0x03, 0x19
        /*0062*/ 	.short	0x0014


	//----- nvinfo : EIATTR_PARAM_CBANK
	.align		4
        /*0064*/ 	.byte	0x04, 0x0a
        /*0066*/ 	.short	(.L_329 - .L_328)
	.align		4
.L_328:
        /*0068*/ 	.word	index@(.nv.constant0._Z11vsub4USUSatPiiii)
        /*006c*/ 	.short	0x0380
        /*006e*/ 	.short	0x0014


	//----- nvinfo : EIATTR_SW_WAR
	.align		4
.L_329:
        /*0070*/ 	.byte	0x04, 0x36
        /*0072*/ 	.short	(.L_331 - .L_330)
.L_330:
        /*0074*/ 	.word	0x00000008
.L_331:


//--------------------- .nv.info._Z8vsub4USUPiiii --------------------------
	.section	.nv.info._Z8vsub4USUPiiii,"",@"SHT_CUDA_INFO"
	.sectionflags	@""
	.align	4


	//----- nvinfo : EIATTR_CUDA_API_VERSION
	.align		4
        /*0000*/ 	.byte	0x04, 0x37
        /*0002*/ 	.short	(.L_333 - .L_332)
.L_332:
        /*0004*/ 	.word	0x00000082


	//----- nvinfo : EIATTR_KPARAM_INFO
	.align		4
.L_333:
        /*0008*/ 	.byte	0x04, 0x17
        /*000a*/ 	.short	(.L_335 - .L_334)
.L_334:
        /*000c*/ 	.word	0x00000000
        /*0010*/ 	.short	0x0003
        /*0012*/ 	.short	0x0010
        /*0014*/ 	.byte	0x00, 0xf0, 0x11, 0x00


	//----- nvinfo : EIATTR_KPARAM_INFO
	.align		4
.L_335:
        /*0018*/ 	.byte	0x04, 0x17
        /*001a*/ 	.short	(.L_337 - .L_336)
.L_336:
        /*001c*/ 	.word	0x00000000
        /*0020*/ 	.short	0x0002
        /*0022*/ 	.short	0x000c
        /*0024*/ 	.byte	0x00, 0xf0, 0x11, 0x00


	//----- nvinfo : EIATTR_KPARAM_INFO
	.align		4
.L_337:
        /*0028*/ 	.byte	0x04, 0x17
        /*002a*/ 	.short	(.L_339 - .L_338)
.L_338:
        /*002c*/ 	.word	0x00000000
        /*0030*/ 	.short	0x0001
        /*0032*/ 	.short	0x0008
        /*0034*/ 	.byte	0x00, 0xf0, 0x11, 0x00


	//----- nvinfo : EIATTR_KPARAM_INFO
	.align		4
.L_339:
        /*0038*/ 	.byte	0x04, 0x17
        /*003a*/ 	.short	(.L_341 - .L_340)
.L_340:
        /*003c*/ 	.word	0x00000000
        /*0040*/ 	.short	0x0000
        /*0042*/ 	.short	0x0000
        /*0044*/ 	.byte	0x00, 0xf5, 0x21, 0x00


	//----- nvinfo : EIATTR_SPARSE_MMA_MASK
	.align		4
.L_341:
        /*0048*/ 	.byte	0x03, 0x50
        /*004a*/ 	.short	0x0000


	//----- nvinfo : EIATTR_MAXREG_COUNT
	.align		4
        /*004c*/ 	.byte	0x03, 0x1b
        /*004e*/ 	.short	0x00ff


	//----- nvinfo : EIATTR_MERCURY_ISA_VERSION
	.align		4
        /*0050*/ 	.byte	0x03, 0x5f
        /*0052*/ 	.short	0x0101


	//----- nvinfo : EIATTR_VRC_CTA_INIT_COUNT
	.align		4
        /*0054*/ 	.byte	0x02, 0x4a
	.zero		1
	.zero		1


	//----- nvinfo : EIATTR_EXIT_INSTR_OFFSETS
	.align		4
        /*0058*/ 	.byte	0x04, 0x1c
        /*005a*/ 	.short	(.L_343 - .L_342)


	//   ....[0]....
.L_342:
        /*005c*/ 	.word	0x000001d0


	//----- nvinfo : EIATTR_CBANK_PARAM_SIZE
	.align		4
.L_343:
        /*0060*/ 	.byte	0x03, 0x19
        /*0062*/ 	.short	0x0014


	//----- nvinfo : EIATTR_PARAM_CBANK
	.align		4
        /*0064*/ 	.byte	0x04, 0x0a
        /*0066*/ 	.short	(.L_345 - .L_344)
	.align		4
.L_344:
        /*0068*/ 	.word	index@(.nv.constant0._Z8vsub4USUPiiii)
        /*006c*/ 	.short	0x0380
        /*006e*/ 	.short	0x0014


	//----- nvinfo : EIATTR_SW_WAR
	.align		4
.L_345:
        /*0070*/ 	.byte	0x04, 0x36
        /*0072*/ 	.short	(.L_347 - .L_346)
.L_346:
        /*0074*/ 	.word	0x00000008
.L_347:


//--------------------- .nv.info._Z11vadd4SUSAddPiiii --------------------------
	.section	.nv.info._Z11vadd4SUSAddPiiii,"",@"SHT_CUDA_INFO"
	.sectionflags	@""
	.align	4


	//----- nvinfo : EIATTR_CUDA_API_VERSION
	.align		4
        /*0000*/ 	.byte	0x04, 0x37
        /*0002*/ 	.short	(.L_349 - .L_348)
.L_348:
        /*0004*/ 	.word	0x00000082


	//----- nvinfo : EIATTR_KPARAM_INFO
	.align		4
.L_349:
        /*0008*/ 	.byte	0x04, 0x17
        /*000a*/ 	.short	(.L_351 - .L_350)
.L_350:
        /*000c*/ 	.word	0x00000000
        /*0010*/ 	.short	0x0003
        /*0012*/ 	.short	0x0010
        /*0014*/ 	.byte	0x00, 0xf0, 0x11, 0x00


	//----- nvinfo : EIATTR_KPARAM_INFO
	.align		4
.L_351:
        /*0018*/ 	.byte	0x04, 0x17
        /*001a*/ 	.short	(.L_353 - .L_352)
.L_352:
        /*001c*/ 	.word	0x00000000
        /*0020*/ 	.short	0x0002
        /*0022*/ 	.short	0x000c
        /*0024*/ 	.byte	0x00, 0xf0, 0x11, 0x00


	//----- nvinfo : EIATTR_KPARAM_INFO
	.align		4
.L_353:
        /*0028*/ 	.byte	0x04, 0x17
        /*002a*/ 	.short	(.L_355 - .L_354)
.L_354:
        /*002c*/ 	.word	0x00000000
        /*0030*/ 	.short	0x0001
        /*0032*/ 	.short	0x0008
        /*0034*/ 	.byte	0x00, 0xf0, 0x11, 0x00


	//----- nvinfo : EIATTR_KPARAM_INFO
	.align		4
.L_355:
        /*0038*/ 	.byte	0x04, 0x17
        /*003a*/ 	.short	(.L_357 - .L_356)
.L_356:
        /*003c*/ 	.word	0x00000000
        /*0040*/ 	.short	0x0000
        /*0042*/ 	.short	0x0000
        /*0044*/ 	.byte	0x00, 0xf5, 0x21, 0x00


	//----- nvinfo : EIATTR_SPARSE_MMA_MASK
	.align		4
.L_357:
        /*0048*/ 	.byte	0x03, 0x50
        /*004a*/ 	.short	0x0000


	//----- nvinfo : EIATTR_MAXREG_COUNT
	.align		4
        /*004c*/ 	.byte	0x03, 0x1b
        /*004e*/ 	.short	0x00ff


	//----- nvinfo : EIATTR_MERCURY_ISA_VERSION
	.align		4
        /*0050*/ 	.byte	0x03, 0x5f
        /*0052*/ 	.short	0x0101


	//----- nvinfo : EIATTR_VRC_CTA_INIT_COUNT
	.align		4
        /*0054*/ 	.byte	0x02, 0x4a
	.zero		1
	.zero		1


	//----- nvinfo : EIATTR_EXIT_INSTR_OFFSETS
	.align		4
        /*0058*/ 	.byte	0x04, 0x1c
        /*005a*/ 	.short	(.L_359 - .L_358)


	//   ....[0]....
.L_358:
        /*005c*/ 	.word	0x000001a0


	//----- nvinfo : EIATTR_CBANK_PARAM_SIZE
	.align		4
.L_359:
        /*0060*/ 	.byte	0x03, 0x19
        /*0062*/ 	.short	0x0014


	//----- nvinfo : EIATTR_PARAM_CBANK
	.align		4
        /*0064*/ 	.byte	0x04, 0x0a
        /*0066*/ 	.short	(.L_361 - .L_360)
	.align		4
.L_360:
        /*0068*/ 	.word	index@(.nv.constant0._Z11vadd4SUSAddPiiii)
        /*006c*/ 	.short	0x0380
        /*006e*/ 	.short	0x0014


	//----- nvinfo : EIATTR_SW_WAR
	.align		4
.L_361:
        /*0070*/ 	.byte	0x04, 0x36
        /*0072*/ 	.short	(.L_363 - .L_362)
.L_362:
        /*0074*/ 	.word	0x00000008
.L_363:


//--------------------- .nv.info._Z11vadd4SUSSatPiiii --------------------------
	.section	.nv.info._Z11vadd4SUSSatPiiii,"",@"SHT_CUDA_INFO"
	.sectionflags	@""
	.align	4


	//----- nvinfo : EIATTR_CUDA_API_VERSION
	.align		4
        /*0000*/ 	.byte	0x04, 0x37
        /*0002*/ 	.short	(.L_365 - .L_364)
.L_364:
        /*0004*/ 	.word	0x00000082


	//----- nvinfo : EIATTR_KPARAM_INFO
	.align		4
.L_365:
        /*0008*/ 	.byte	0x04, 0x17
        /*000a*/ 	.short	(.L_367 - .L_366)
.L_366:
        /*000c*/ 	.word	0x00000000
        /*0010*/ 	.short	0x0003
        /*0012*/ 	.short	0x0010
        /*0014*/ 	.byte	0x00, 0xf0, 0x11, 0x00


	//----- nvinfo : EIATTR_KPARAM_INFO
	.align		4
.L_367:
        /*0018*/ 	.byte	0x04, 0x17
        /*001a*/ 	.short	(.L_369 - .L_368)
.L_368:
        /*001c*/ 	.word	0x00000000
        /*0020*/ 	.short	0x0002
        /*0022*/ 	.short	0x000c
        /*0024*/ 	.byte	0x00, 0xf0, 0x11, 0x00


	//----- nvinfo : EIATTR_KPARAM_INFO
	.align		4
.L_369:
        /*0028*/ 	.byte	0x04, 0x17
        /*002a*/ 	.short	(.L_371 - .L_370)
.L_370:
        /*002c*/ 	.word	0x00000000
        /*0030*/ 	.short	0x0001
        /*0032*/ 	.short	0x0008
        /*0034*/ 	.byte	0x00, 0xf0, 0x11, 0x00


	//----- nvinfo : EIATTR_KPARAM_INFO
	.align		4
.L_371:
        /*0038*/ 	.byte	0x04, 0x17
        /*003a*/ 	.short	(.L_373 - .L_372)
.L_372:
        /*003c*/ 	.word	0x00000000
        /*0040*/ 	.short	0x0000
        /*0042*/ 	.short	0x0000
        /*0044*/ 	.byte	0x00, 0xf5, 0x21, 0x00


	//----- nvinfo : EIATTR_SPARSE_MMA_MASK
	.align		4
.L_373:
        /*0048*/ 	.byte	0x03, 0x50
        /*004a*/ 	.short	0x0000


	//----- nvinfo : EIATTR_MAXREG_COUNT
	.align		4
        /*004c*/ 	.byte	0x03, 0x1b
        /*004e*/ 	.short	0x00ff


	//----- nvinfo : EIATTR_MERCURY_ISA_VERSION
	.align		4
        /*0050*/ 	.byte	0x03, 0x5f
        /*0052*/ 	.short	0x0101


	//----- nvinfo : EIATTR_VRC_CTA_INIT_COUNT
	.align		4
        /*0054*/ 	.byte	0x02, 0x4a
	.zero		1
	.zero		1


	//----- nvinfo : EIATTR_EXIT_INSTR_OFFSETS
	.align		4
        /*0058*/ 	.byte	0x04, 0x1c
        /*005a*/ 	.short	(.L_375 - .L_374)


	//   ....[0]....
.L_374:
        /*005c*/ 	.word	0x000002b0


	//----- nvinfo : EIATTR_CBANK_PARAM_SIZE
	.align		4
.L_375:
        /*0060*/ 	.byte	0x03, 0x19
        /*0062*/ 	.short	0x0014


	//----- nvinfo : EIATTR_PARAM_CBANK
	.align		4
        /*0064*/ 	.byte	0x04, 0x0a
        /*0066*/ 	.short	(.L_377 - .L_376)
	.align		4
.L_376:
        /*0068*/ 	.word	index@(.nv.constant0._Z11vadd4SUSSatPiiii)
        /*006c*/ 	.short	0x0380
        /*006e*/ 	.short	0x0014


	//----- nvinfo : EIATTR_SW_WAR
	.align		4
.L_377:
        /*0070*/ 	.byte	0x04, 0x36
        /*0072*/ 	.short	(.L_379 - .L_378)
.L_378:
        /*0074*/ 	.word	0x00000008
.L_379:


//--------------------- .nv.info._Z8vadd4SUSPiiii --------------------------
	.section	.nv.info._Z8vadd4SUSPiiii,"",@"SHT_CUDA_INFO"
	.sectionflags	@""
	.align	4


	//----- nvinfo : EIATTR_CUDA_API_VERSION
	.align		4
        /*0000*/ 	.byte	0x04, 0x37
        /*0002*/ 	.short	(.L_381 - .L_380)
.L_380:
        /*0004*/ 	.word	0x00000082


	//----- nvinfo : EIATTR_KPARAM_INFO
	.align		4
.L_381:
        /*0008*/ 	.byte	0x04, 0x17
        /*000a*/ 	.short	(.L_383 - .L_382)
.L_382:
        /*000c*/ 	.word	0x00000000
        /*0010*/ 	.short	0x0003
        /*0012*/ 	.short	0x0010
        /*0014*/ 	.byte	0x00, 0xf0, 0x11, 0x00


	//----- nvinfo : EIATTR_KPARAM_INFO
	.align		4
.L_383:
        /*0018*/ 	.byte	0x04, 0x17
        /*001a*/ 	.short	(.L_385 - .L_384)
.L_384:
        /*001c*/ 	.word	0x00000000
        /*0020*/ 	.short	0x0002
        /*0022*/ 	.short	0x000c
        /*0024*/ 	.byte	0x00, 0xf0, 0x11, 0x00


	//----- nvinfo : EIATTR_KPARAM_INFO
	.align		4
.L_385:
        /*0028*/ 	.byte	0x04, 0x17
        /*002a*/ 	.short	(.L_387 - .L_386)
.L_386:
        /*002c*/ 	.word	0x00000000
        /*0030*/ 	.short	0x0001
        /*0032*/ 	.short	0x0008
        /*0034*/ 	.byte	0x00, 0xf0, 0x11, 0x00


	//----- nvinfo : EIATTR_KPARAM_INFO
	.align		4
.L_387:
        /*0038*/ 	.byte	0x04, 0x17
        /*003a*/ 	.short	(.L_389 - .L_388)
.L_388:
        /*003c*/ 	.word	0x00000000
        /*0040*/ 	.short	0x0000
        /*0042*/ 	.short	0x0000
        /*0044*/ 	.byte	0x00, 0xf5, 0x21, 0x00


	//----- nvinfo : EIATTR_SPARSE_MMA_MASK
	.align		4
.L_389:
        /*0048*/ 	.byte	0x03, 0x50
        /*004a*/ 	.short	0x0000


	//----- nvinfo : EIATTR_MAXREG_COUNT
	.align		4
        /*004c*/ 	.byte	0x03, 0x1b
        /*004e*/ 	.short	0x00ff


	//----- nvinfo : EIATTR_MERCURY_ISA_VERSION
	.align		4
        /*0050*/ 	.byte	0x03, 0x5f
        /*0052*/ 	.short	0x0101


	//----- nvinfo : EIATTR_VRC_CTA_INIT_COUNT
	.align		4
        /*0054*/ 	.byte	0x02, 0x4a
	.zero		1
	.zero		1


	//----- nvinfo : EIATTR_EXIT_INSTR_OFFSETS
	.align		4
        /*0058*/ 	.byte	0x04, 0x1c
        /*005a*/ 	.short	(.L_391 - .L_390)


	//   ....[0]....
.L_390:
        /*005c*/ 	.word	0x000001e0


	//----- nvinfo : EIATTR_CBANK_PARAM_SIZE
	.align		4
.L_391:
        /*0060*/ 	.byte	0x03, 0x19
        /*0062*/ 	.short	0x0014


	//----- nvinfo : EIATTR_PARAM_CBANK
	.align		4
        /*0064*/ 	.byte	0x04, 0x0a
        /*0066*/ 	.short	(.L_393 - .L_392)
	.align		4
.L_392:
        /*0068*/ 	.word	index@(.nv.constant0._Z8vadd4SUSPiiii)
        /*006c*/ 	.short	0x0380
        /*006e*/ 	.short	0x0014


	//----- nvinfo : EIATTR_SW_WAR
	.align		4
.L_393:
        /*0070*/ 	.byte	0x04, 0x36
        /*0072*/ 	.short	(.L_395 - .L_394)
.L_394:
        /*0074*/ 	.word	0x00000008
.L_395:


//--------------------- .nv.callgraph             --------------------------
	.section	.nv.callgraph,"",@"SHT_CUDA_CALLGRAPH"
	.align	4
	.sectionentsize	8
	.align		4
        /*0000*/ 	.word	0x00000000
	.align		4
        /*0004*/ 	.word	0xffffffff
	.align		4
        /*0008*/ 	.word	0x00000000
	.align		4
        /*000c*/ 	.word	0xfffffffe
	.align		4
        /*0010*/ 	.word	0x00000000
	.align		4
        /*0014*/ 	.word	0xfffffffd
	.align		4
        /*0018*/ 	.word	0x00000000
	.align		4
        /*001c*/ 	.word	0xfffffffc


//--------------------- .text._Z12vavrg4UUSAddPiiii --------------------------
	.section	.text._Z12vavrg4UUSAddPiiii,"ax",@progbits
	.align	128
        .global         _Z12vavrg4UUSAddPiiii
        .type           _Z12vavrg4UUSAddPiiii,@function
        .size           _Z12vavrg4UUSAddPiiii,(.L_x_18 - _Z12vavrg4UUSAddPiiii)
        .other          _Z12vavrg4UUSAddPiiii,@"STO_CUDA_ENTRY STV_DEFAULT"
_Z12vavrg4UUSAddPiiii:
.text._Z12vavrg4UUSAddPiiii:
[----:B------:R-:W-:Y:S08]  /*0000*/  LDC R1, c[0x0][0x37c] ;  /* 0x0000df00ff017b82 */ /* 0x000ff00000000800 */
[----:B------:R-:W0:Y:S01]  /*0010*/  LDC.64 R4, c[0x0][0x388] ;  /* 0x0000e200ff047b82 */ /* 0x000e220000000a00 */
[----:B------:R-:W1:Y:S07]  /*0020*/  LDCU.64 UR4, c[0x0][0x358] ;  /* 0x00006b00ff0477ac */ /* 0x000e6e0008000a00 */
[----:B------:R-:W2:Y:S01]  /*0030*/  LDC R8, c[0x0][0x390] ;  /* 0x0000e400ff087b82 */ /* 0x000ea20000000800 */
[----:B0-----:R-:W-:-:S02]  /*0040*/  PRMT R2, R4, 0x7654, R5 ;  /* 0x0000765404027816 */ /* 0x001fc40000000005 */
[----:B------:R-:W-:Y:S02]  /*0050*/  PRMT R0, R4, 0x3210, R5 ;  /* 0x0000321004007816 */ /* 0x000fe40000000005 */
[C---:B------:R-:W-:Y:S02]  /*0060*/  PRMT R3, R2.reuse, 0x7650, RZ ;  /* 0x0000765002037816 */ /* 0x040fe400000000ff */
[----:B------:R-:W-:Y:S02]  /*0070*/  PRMT R4, R2, 0x7651, RZ ;  /* 0x0000765102047816 */ /* 0x000fe400000000ff */
[----:B------:R-:W-:Y:S02]  /*0080*/  PRMT R6, R3, 0x8880, RZ ;  /* 0x0000888003067816 */ /* 0x000fe400000000ff */
[----:B------:R-:W-:Y:S02]  /*0090*/  PRMT R3, R0, 0x7650, RZ ;  /* 0x0000765000037816 */ /* 0x000fe400000000ff */
[----:B------:R-:W-:-:S03]  /*00a0*/  PRMT R5, R2, 0x7652, RZ ;  /* 0x0000765202057816 */ /* 0x000fc600000000ff */
[----:B------:R-:W-:Y:S01]  /*00b0*/  IMAD.IADD R7, R3, 0x1, R6 ;  /* 0x0000000103077824 */ /* 0x000fe200078e0206 */
[----:B------:R-:W-:Y:S02]  /*00c0*/  PRMT R3, R4, 0x8880, RZ ;  /* 0x0000888004037816 */ /* 0x000fe400000000ff */
[----:B------:R-:W-:Y:S02]  /*00d0*/  PRMT R4, R2, 0x7653, RZ ;  /* 0x0000765302047816 */ /* 0x000fe400000000ff */
[----:B------:R-:W-:Y:S01]  /*00e0*/  PRMT R6, R5, 0x8880, RZ ;  /* 0x0000888005067816 */ /* 0x000fe200000000ff */
[----:B------:R-:W-:Y:S01]  /*00f0*/  IMAD.MOV.U32 R5, RZ, RZ, R3 ;  /* 0x000000ffff057224 */ /* 0x000fe200078e0003 */
[C---:B------:R-:W-:Y:S02]  /*0100*/  PRMT R2, R0.reuse, 0x7651, RZ ;  /* 0x0000765100027816 */ /* 0x040fe400000000ff */
[----:B------:R-:W-:Y:S02]  /*0110*/  PRMT R3, R0, 0x7652, RZ ;  /* 0x0000765200037816 */ /* 0x000fe400000000ff */
[----:B------:R-:W-:Y:S01]  /*0120*/  ISETP.GE.AND P2, PT, R7, RZ, PT ;  /* 0x000000ff0700720c */ /* 0x000fe20003f46270 */
[----:B------:R-:W-:Y:S01]  /*0130*/  IMAD.IADD R5, R2, 0x1, R5 ;  /* 0x0000000102057824 */ /* 0x000fe200078e0205 */
[----:B------:R-:W-:Y:S01]  /*0140*/  PRMT R4, R4, 0x8880, RZ ;  /* 0x0000888004047816 */ /* 0x000fe200000000ff */
[----:B------:R-:W-:Y:S01]  /*0150*/  IMAD.IADD R6, R3, 0x1, R6 ;  /* 0x0000000103067824 */ /* 0x000fe200078e0206 */
[----:B------:R-:W-:-:S02]  /*0160*/  PRMT R0, R0, 0x7653, RZ ;  /* 0x0000765300007816 */ /* 0x000fc400000000ff */
[----:B------:R-:W-:Y:S01]  /*0170*/  ISETP.GE.AND P1, PT, R5, RZ, PT ;  /* 0x000000ff0500720c */ /* 0x000fe20003f26270 */
[----:B------:R-:W-:Y:S01]  /*0180*/  IMAD.MOV.U32 R3, RZ, RZ, R4 ;  /* 0x000000ffff037224 */ /* 0x000fe200078e0004 */
[----:B------:R-:W-:-:S03]  /*0190*/  ISETP.GE.AND P0, PT, R6, RZ, PT ;  /* 0x000000ff0600720c */ /* 0x000fc60003f06270 */
[----:B------:R-:W-:Y:S02]  /*01a0*/  IMAD.IADD R0, R0, 0x1, R3 ;  /* 0x0000000100007824 */ /* 0x000fe400078e0203 */
[----:B------:R-:W1:Y:S01]  /*01b0*/  LDC.64 R2, c[0x0][0x380] ;  /* 0x0000e000ff027b82 */ /* 0x000e620000000a00 */
[----:B------:R-:W-:Y:S02]  /*01c0*/  @P2 VIADD R7, R7, 0x1 ;  /* 0x0000000107072836 */ /* 0x000fe40000000000 */
[----:B------:R-:W-:-:S03]  /*01d0*/  ISETP.GE.AND P2, PT, R0, RZ, PT ;  /* 0x000000ff0000720c */ /* 0x000fc60003f46270 */
[----:B------:R-:W-:Y:S01]  /*01e0*/  @P1 VIADD R5, R5, 0x1 ;  /* 0x0000000105051836 */ /* 0x000fe20000000000 */
[----:B--2---:R-:W-:Y:S01]  /*01f0*/  LEA.HI.SX32 R4, R7, R8, 0x1f ;  /* 0x0000000807047211 */ /* 0x004fe200078ffaff */
[----:B------:R-:W-:-:S03]  /*0200*/  @P0 VIADD R6, R6, 0x1 ;  /* 0x0000000106060836 */ /* 0x000fc60000000000 */
[----:B------:R-:W-:-:S04]  /*0210*/  LEA.HI.SX32 R5, R5, R4, 0x1f ;  /* 0x0000000405057211 */ /* 0x000fc800078ffaff */
[----:B------:R-:W-:Y:S01]  /*0220*/  LEA.HI.SX32 R5, R6, R5, 0x1f ;  /* 0x0000000506057211 */ /* 0x000fe200078ffaff */
[----:B------:R-:W-:-:S05]  /*0230*/  @P2 VIADD R0, R0, 0x1 ;  /* 0x0000000100002836 */ /* 0x000fca0000000000 */
[----:B------:R-:W-:-:S05]  /*0240*/  LEA.HI.SX32 R5, R0, R5, 0x1f ;  /* 0x0000000500057211 */ /* 0x000fca00078ffaff */
[----:B-1----:R-:W-:Y:S01]  /*0250*/  STG.E desc[UR4][R2.64], R5 ;  /* 0x0000000502007986 */ /* 0x002fe2000c101904 */
[----:B------:R-:W-:Y:S05]  /*0260*/  EXIT ;  /* 0x000000000000794d */ /* 0x000fea0003800000 */
.L_x_0:
[----:B------:R-:W-:-:S00]  /*0270*/  BRA `(.L_x_0) ;  /* 0xfffffffc00fc7947 */ /* 0x000fc0000383ffff */
[----:B------:R-:W-:-:S00]  /*0280*/  NOP ;  /* 0x0000000000007918 */ /* 0x000fc00000000000 */
[----:B------:R-:W-:-:S00]  /*0290*/  NOP ;  /* 0x0000000000007918 */ /* 0x000fc00000000000 */
[----:B------:R-:W-:-:S00]  /*02a0*/  NOP ;  /* 0x0000000000007918 */ /* 0x000fc00000000000 */
[----:B------:R-:W-:-:S00]  /*02b0*/  NOP ;  /* 0x0000000000007918 */ /* 0x000fc00000000000 */
[----:B------:R-:W-:-:S00]  /*02c0*/  NOP ;  /* 0x0000000000007918 */ /* 0x000fc00000000000 */
[----:B------:R-:W-:-:S00]  /*02d0*/  NOP ;  /* 0x0000000000007918 */ /* 0x000fc00000000000 */
[----:B------:R-:W-:-:S00]  /*02e0*/  NOP ;  /* 0x0000000000007918 */ /* 0x000fc00000000000 */
[----:B------:R-:W-:-:S00]  /*02f0*/  NOP ;  /* 0x0000000000007918 */ /* 0x000fc00000000000 */
.L_x_18:


//--------------------- .text._Z12vavrg4UUSSatPiiii --------------------------
	.section	.text._Z12vavrg4UUSSatPiiii,"ax",@progbits
	.align	128
        .global         _Z12vavrg4UUSSatPiiii
        .type           _Z12vavrg4UUSSatPiiii,@function
        .size           _Z12vavrg4UUSSatPiiii,(.L_x_19 - _Z12vavrg4UUSSatPiiii)
        .other          _Z12vavrg4UUSSatPiiii,@"STO_CUDA_ENTRY STV_DEFAULT"
_Z12vavrg4UUSSatPiiii:
.text._Z12vavrg4UUSSatPiiii:
[----:B------:R-:W-:Y:S01]  /*0000*/  LDC R1, c[0x0][0x37c] ;  /* 0x0000df00ff017b82 */ /* 0x000fe20000000800 */
[----:B------:R-:W0:Y:S07]  /*0010*/  LDCU.64 UR6, c[0x0][0x388] ;  /* 0x00007100ff0677ac */ /* 0x000e2e0008000a00 */
[----:B------:R-:W1:Y:S08]  /*0020*/  LDC R7, c[0x0][0x390] ;  /* 0x0000e400ff077b82 */ /* 0x000e700000000800 */
[----:B------:R-:W2:Y:S01]  /*0030*/  LDC.64 R2, c[0x0][0x380] ;  /* 0x0000e000ff027b82 */ /* 0x000ea20000000a00 */
[----:B0-----:R-:W-:-:S02]  /*0040*/  UPRMT UR5, UR6, 0x7654, UR7 ;  /* 0x0000765406057896 */ /* 0x001fc40008000007 */
[----:B------:R-:W-:Y:S02]  /*0050*/  UPRMT UR4, UR6, 0x3210, UR7 ;  /* 0x0000321006047896 */ /* 0x000fe40008000007 */
[----:B------:R-:W-:Y:S02]  /*0060*/  UPRMT UR9, UR5, 0x7650, URZ ;  /* 0x0000765005097896 */ /* 0x000fe400080000ff */
[----:B------:R-:W-:Y:S02]  /*0070*/  UPRMT UR10, UR5, 0x7651, URZ ;  /* 0x00007651050a7896 */ /* 0x000fe400080000ff */
[----:B------:R-:W-:Y:S02]  /*0080*/  UPRMT UR11, UR5, 0x7652, URZ ;  /* 0x00007652050b7896 */ /* 0x000fe400080000ff */
[----:B------:R-:W-:Y:S02]  /*0090*/  UPRMT UR9, UR9, 0x8880, URZ ;  /* 0x0000888009097896 */ /* 0x000fe400080000ff */
[----:B------:R-:W-:-:S02]  /*00a0*/  UPRMT UR5, UR5, 0x7653, URZ ;  /* 0x0000765305057896 */ /* 0x000fc400080000ff */
[----:B------:R-:W-:Y:S02]  /*00b0*/  UPRMT UR10, UR10, 0x8880, URZ ;  /* 0x000088800a0a7896 */ /* 0x000fe400080000ff */
[----:B------:R-:W-:Y:S02]  /*00c0*/  UPRMT UR6, UR4, 0x7650, URZ ;  /* 0x0000765004067896 */ /* 0x000fe400080000ff */
[----:B------:R-:W-:Y:S02]  /*00d0*/  UPRMT UR12, UR5, 0x8880, URZ ;  /* 0x00008880050c7896 */ /* 0x000fe400080000ff */
[----:B------:R-:W-:Y:S01]  /*00e0*/  UPRMT UR11, UR11, 0x8880, URZ ;  /* 0x000088800b0b7896 */ /* 0x000fe200080000ff */
[----:B------:R-:W-:Y:S01]  /*00f0*/  UMOV UR5, UR9 ;  /* 0x0000000900057c82 */ /* 0x000fe20008000000 */
[----:B------:R-:W-:Y:S02]  /*0100*/  UPRMT UR7, UR4, 0x7651, URZ ;  /* 0x0000765104077896 */ /* 0x000fe400080000ff */
[----:B------:R-:W-:-:S02]  /*0110*/  UIADD3 UR9, UPT, UPT, UR6, UR5, URZ ;  /* 0x0000000506097290 */ /* 0x000fc4000fffe0ff */
[----:B------:R-:W-:Y:S01]  /*0120*/  UPRMT UR8, UR4, 0x7652, URZ ;  /* 0x0000765204087896 */ /* 0x000fe200080000ff */
[----:B------:R-:W-:Y:S01]  /*0130*/  UMOV UR5, UR10 ;  /* 0x0000000a00057c82 */ /* 0x000fe20008000000 */
[----:B------:R-:W-:Y:S02]  /*0140*/  UISETP.GE.AND UP2, UPT, UR9, URZ, UPT ;  /* 0x000000ff0900728c */ /* 0x000fe4000bf46270 */
[----:B------:R-:W-:Y:S01]  /*0150*/  UIADD3 UR7, UPT, UPT, UR7, UR5, URZ ;  /* 0x0000000507077290 */ /* 0x000fe2000fffe0ff */
[----:B------:R-:W-:Y:S01]  /*0160*/  UMOV UR6, UR11 ;  /* 0x0000000b00067c82 */ /* 0x000fe20008000000 */
[----:B------:R-:W-:Y:S02]  /*0170*/  UPRMT UR4, UR4, 0x7653, URZ ;  /* 0x0000765304047896 */ /* 0x000fe400080000ff */
[----:B------:R-:W-:Y:S02]  /*0180*/  UIADD3 UR6, UPT, UPT, UR8, UR6, URZ ;  /* 0x0000000608067290 */ /* 0x000fe4000fffe0ff */
[----:B------:R-:W-:Y:S01]  /*0190*/  UISETP.GE.AND UP1, UPT, UR7, URZ, UPT ;  /* 0x000000ff0700728c */ /* 0x000fe2000bf26270 */
[----:B------:R-:W-:Y:S01]  /*01a0*/  UMOV UR5, UR12 ;  /* 0x0000000c00057c82 */ /* 0x000fe20008000000 */
[----:B------:R-:W-:-:S02]  /*01b0*/  UISETP.GE.AND UP0, UPT, UR6, URZ, UPT ;  /* 0x000000ff0600728c */ /* 0x000fc4000bf06270 */
[----:B------:R-:W-:Y:S02]  /*01c0*/  UIADD3 UR4, UPT, UPT, UR4, UR5, URZ ;  /* 0x0000000504047290 */ /* 0x000fe4000fffe0ff */
[----:B------:R-:W-:Y:S02]  /*01d0*/  @UP2 UIADD3 UR9, UPT, UPT, UR9, 0x1, URZ ;  /* 0x0000000109092890 */ /* 0x000fe4000fffe0ff */
[----:B------:R-:W-:-:S03]  /*01e0*/  UISETP.GE.AND UP2, UPT, UR4, URZ, UPT ;  /* 0x000000ff0400728c */ /* 0x000fc6000bf46270 */
[----:B------:R-:W-:Y:S02]  /*01f0*/  @UP1 UIADD3 UR7, UPT, UPT, UR7, 0x1, URZ ;  /* 0x0000000107071890 */ /* 0x000fe4000fffe0ff */
[----:B------:R-:W-:Y:S02]  /*0200*/  USHF.R.S32.HI UR9, URZ, 0x1, UR9 ;  /* 0x00000001ff097899 */ /* 0x000fe40008011409 */
[----:B------:R-:W-:Y:S02]  /*0210*/  @UP0 UIADD3 UR6, UPT, UPT, UR6, 0x1, URZ ;  /* 0x0000000106060890 */ /* 0x000fe4000fffe0ff */
[----:B------:R-:W-:Y:S02]  /*0220*/  USHF.R.S32.HI UR7, URZ, 0x1, UR7 ;  /* 0x00000001ff077899 */ /* 0x000fe40008011407 */
[----:B------:R-:W-:Y:S01]  /*0230*/  I2I.U8.S32.SAT R0, UR9 ;  /* 0x0000000900007c38 */ /* 0x000fe20008000000 */
[----:B------:R-:W-:Y:S02]  /*0240*/  USHF.R.S32.HI UR6, URZ, 0x1, UR6 ;  /* 0x00000001ff067899 */ /* 0x000fe40008011406 */
[----:B------:R-:W-:Y:S01]  /*0250*/  @UP2 UIADD3 UR4, UPT, UPT, UR4, 0x1, URZ ;  /* 0x0000000104042890 */ /* 0x000fe2000fffe0ff */
[----:B------:R-:W-:-:S02]  /*0260*/  I2I.U8.S32.SAT R4, UR7 ;  /* 0x0000000700047c38 */ /* 0x000fc40008000000 */
[----:B------:R-:W-:Y:S01]  /*0270*/  LOP3.LUT R0, R0, 0xff, RZ, 0xc0, !PT ;  /* 0x000000ff00007812 */ /* 0x000fe200078ec0ff */
[----:B------:R-:W-:Y:S01]  /*0280*/  USHF.R.S32.HI UR4, URZ, 0x1, UR4 ;  /* 0x00000001ff047899 */ /* 0x000fe20008011404 */
[----:B------:R-:W-:Y:S02]  /*0290*/  LOP3.LUT R4, R4, 0xff, RZ, 0xc0, !PT ;  /* 0x000000ff04047812 */ /* 0x000fe400078ec0ff */
[----:B------:R-:W-:Y:S02]  /*02a0*/  PRMT R5, R0, 0x7650, RZ ;  /* 0x0000765000057816 */ /* 0x000fe400000000ff */
[----:B------:R-:W-:Y:S01]  /*02b0*/  I2I.U8.S32.SAT R0, UR6 ;  /* 0x0000000600007c38 */ /* 0x000fe20008000000 */
[----:B------:R-:W2:Y:S01]  /*02c0*/  LDCU.64 UR6, c[0x0][0x358] ;  /* 0x00006b00ff0677ac */ /* 0x000ea20008000a00 */
[----:B------:R-:W-:Y:S02]  /*02d0*/  PRMT R5, R4, 0x7604, R5 ;  /* 0x0000760404057816 */ /* 0x000fe40000000005 */
[----:B------:R-:W-:-:S02]  /*02e0*/  LOP3.LUT R0, R0, 0xff, RZ, 0xc0, !PT ;  /* 0x000000ff00007812 */ /* 0x000fc400078ec0ff */
[----:B------:R-:W-:Y:S02]  /*02f0*/  I2I.U8.S32.SAT R4, UR4 ;  /* 0x0000000400047c38 */ /* 0x000fe40008000000 */
[----:B------:R-:W-:Y:S02]  /*0300*/  PRMT R5, R0, 0x7054, R5 ;  /* 0x0000705400057816 */ /* 0x000fe40000000005 */
[----:B------:R-:W-:-:S04]  /*0310*/  LOP3.LUT R4, R4, 0xff, RZ, 0xc0, !PT ;  /* 0x000000ff04047812 */ /* 0x000fc800078ec0ff */
[----:B------:R-:W-:-:S04]  /*0320*/  PRMT R4, R4, 0x654, R5 ;  /* 0x0000065404047816 */ /* 0x000fc80000000005 */
[----:B-1----:R-:W-:-:S05]  /*0330*/  PRMT R5, R4, 0x3210, R7 ;  /* 0x0000321004057816 */ /* 0x002fca0000000007 */
[----:B--2---:R-:W-:Y:S01]  /*0340*/  STG.E desc[UR6][R2.64], R5 ;  /* 0x0000000502007986 */ /* 0x004fe2000c101906 */
[----:B------:R-:W-:Y:S05]  /*0350*/  EXIT ;  /* 0x000000000000794d */ /* 0x000fea0003800000 */
.L_x_1:
        /* <DEDUP_REMOVED lines=10> */
.L_x_19:


//--------------------- .text._Z9vavrg4UUSPiiii   --------------------------
	.section	.text._Z9vavrg4UUSPiiii,"ax",@progbits
	.align	128
        .global         _Z9vavrg4UUSPiiii
        .type           _Z9vavrg4UUSPiiii,@function
        .size           _Z9vavrg4UUSPiiii,(.L_x_20 - _Z9vavrg4UUSPiiii)
        .other          _Z9vavrg4UUSPiiii,@"STO_CUDA_ENTRY STV_DEFAULT"
_Z9vavrg4UUSPiiii:
.text._Z9vavrg4UUSPiiii:
        /* <DEDUP_REMOVED lines=10> */
[----:B------:R-:W-:-:S02]  /*00a0*/  PRMT R7, R4, 0x8880, RZ ;  /* 0x0000888004077816 */ /* 0x000fc400000000ff */
[----:B------:R-:W-:Y:S01]  /*00b0*/  PRMT R4, R0, 0x7651, RZ ;  /* 0x0000765100047816 */ /* 0x000fe200000000ff */
[----:B------:R-:W-:Y:S01]  /*00c0*/  IMAD.IADD R6, R3, 0x1, R6 ;  /* 0x0000000103067824 */ /* 0x000fe200078e0206 */
[C---:B------:R-:W-:Y:S02]  /*00d0*/  PRMT R5, R2.reuse, 0x7652, RZ ;  /* 0x0000765202057816 */ /* 0x040fe400000000ff */
[----:B------:R-:W-:Y:S01]  /*00e0*/  PRMT R3, R2, 0x7653, RZ ;  /* 0x0000765302037816 */ /* 0x000fe200000000ff */
[----:B------:R-:W-:Y:S01]  /*00f0*/  IMAD.IADD R4, R4, 0x1, R7 ;  /* 0x0000000104047824 */ /* 0x000fe200078e0207 */
[----:B------:R-:W-:Y:S02]  /*0100*/  PRMT R5, R5, 0x8880, RZ ;  /* 0x0000888005057816 */ /* 0x000fe400000000ff */
[----:B------:R-:W-:Y:S02]  /*0110*/  PRMT R2, R0, 0x7652, RZ ;  /* 0x0000765200027816 */ /* 0x000fe400000000ff */
[----:B------:R-:W-:-:S02]  /*0120*/  ISETP.GE.AND P2, PT, R6, RZ, PT ;  /* 0x000000ff0600720c */ /* 0x000fc40003f46270 */
[----:B------:R-:W-:Y:S01]  /*0130*/  PRMT R3, R3, 0x8880, RZ ;  /* 0x0000888003037816 */ /* 0x000fe200000000ff */
[----:B------:R-:W-:Y:S01]  /*0140*/  IMAD.IADD R5, R2, 0x1, R5 ;  /* 0x0000000102057824 */ /* 0x000fe200078e0205 */
[----:B------:R-:W-:Y:S02]  /*0150*/  PRMT R0, R0, 0x7653, RZ ;  /* 0x0000765300007816 */ /* 0x000fe400000000ff */
[----:B------:R-:W-:Y:S02]  /*0160*/  ISETP.GE.AND P1, PT, R4, RZ, PT ;  /* 0x000000ff0400720c */ /* 0x000fe40003f26270 */
[----:B------:R-:W-:Y:S01]  /*0170*/  ISETP.GE.AND P0, PT, R5, RZ, PT ;  /* 0x000000ff0500720c */ /* 0x000fe20003f06270 */
[----:B------:R-:W-:Y:S02]  /*0180*/  IMAD.IADD R0, R0, 0x1, R3 ;  /* 0x0000000100007824 */ /* 0x000fe400078e0203 */
[----:B------:R-:W1:Y:S02]  /*0190*/  LDC.64 R2, c[0x0][0x380] ;  /* 0x0000e000ff027b82 */ /* 0x000e640000000a00 */
[----:B------:R-:W-:Y:S01]  /*01a0*/  @P2 VIADD R6, R6, 0x1 ;  /* 0x0000000106062836 */ /* 0x000fe20000000000 */
[----:B------:R-:W-:-:S04]  /*01b0*/  ISETP.GE.AND P2, PT, R0, RZ, PT ;  /* 0x000000ff0000720c */ /* 0x000fc80003f46270 */
[----:B------:R-:W-:Y:S01]  /*01c0*/  SHF.R.S32.HI R6, RZ, 0x1, R6 ;  /* 0x00000001ff067819 */ /* 0x000fe20000011406 */
[----:B------:R-:W-:Y:S02]  /*01d0*/  @P1 VIADD R4, R4, 0x1 ;  /* 0x0000000104041836 */ /* 0x000fe40000000000 */
[----:B------:R-:W-:Y:S01]  /*01e0*/  @P0 VIADD R5, R5, 0x1 ;  /* 0x0000000105050836 */ /* 0x000fe20000000000 */
[----:B------:R-:W-:Y:S02]  /*01f0*/  PRMT R7, R6, 0x7650, RZ ;  /* 0x0000765006077816 */ /* 0x000fe400000000ff */
[----:B------:R-:W-:Y:S02]  /*0200*/  SHF.R.S32.HI R4, RZ, 0x1, R4 ;  /* 0x00000001ff047819 */ /* 0x000fe40000011404 */
[----:B------:R-:W-:Y:S01]  /*0210*/  SHF.R.S32.HI R5, RZ, 0x1, R5 ;  /* 0x00000001ff057819 */ /* 0x000fe20000011405 */
[----:B------:R-:W-:Y:S01]  /*0220*/  @P2 VIADD R0, R0, 0x1 ;  /* 0x0000000100002836 */ /* 0x000fe20000000000 */
[----:B------:R-:W-:-:S04]  /*0230*/  PRMT R4, R4, 0x7604, R7 ;  /* 0x0000760404047816 */ /* 0x000fc80000000007 */
[----:B------:R-:W-:Y:S02]  /*0240*/  PRMT R5, R5, 0x7054, R4 ;  /* 0x0000705405057816 */ /* 0x000fe40000000004 */
[----:B------:R-:W-:-:S04]  /*0250*/  SHF.R.S32.HI R0, RZ, 0x1, R0 ;  /* 0x00000001ff007819 */ /* 0x000fc80000011400 */
[----:B------:R-:W-:-:S04]  /*0260*/  PRMT R0, R0, 0x654, R5 ;  /* 0x0000065400007816 */ /* 0x000fc80000000005 */
[----:B--2---:R-:W-:-:S05]  /*0270*/  PRMT R5, R0, 0x3210, R9 ;  /* 0x0000321000057816 */ /* 0x004fca0000000009 */
[----:B-1----:R-:W-:Y:S01]  /*0280*/  STG.E desc[UR4][R2.64], R5 ;  /* 0x0000000502007986 */ /* 0x002fe2000c101904 */
[----:B------:R-:W-:Y:S05]  /*0290*/  EXIT ;  /* 0x000000000000794d */ /* 0x000fea0003800000 */
.L_x_2:
        /* <DEDUP_REMOVED lines=14> */
.L_x_20:


//--------------------- .text._Z11vmax4UUSAddPiiii --------------------------
	.section	.text._Z11vmax4UUSAddPiiii,"ax",@progbits
	.align	128
        .global         _Z11vmax4UUSAddPiiii
        .type           _Z11vmax4UUSAddPiiii,@function
        .size           _Z11vmax4UUSAddPiiii,(.L_x_21 - _Z11vmax4UUSAddPiiii)
        .other          _Z11vmax4UUSAddPiiii,@"STO_CUDA_ENTRY STV_DEFAULT"
_Z11vmax4UUSAddPiiii:
.text._Z11vmax4UUSAddPiiii:
        /* <DEDUP_REMOVED lines=11> */
[----:B------:R-:W-:Y:S02]  /*00b0*/  VIMNMX R8, PT, PT, R2, R3, !PT ;  /* 0x0000000302087248 */ /* 0x000fe40007fe0100 */
[----:B------:R-:W1:Y:S01]  /*00c0*/  LDC.64 R2, c[0x0][0x380] ;  /* 0x0000e000ff027b82 */ /* 0x000e620000000a00 */
[----:B------:R-:W-:Y:S02]  /*00d0*/  PRMT R9, R5, 0x8880, RZ ;  /* 0x0000888005097816 */ /* 0x000fe400000000ff */
[----:B------:R-:W-:Y:S02]  /*00e0*/  PRMT R11, R7, 0x8880, RZ ;  /* 0x00008880070b7816 */ /* 0x000fe400000000ff */
[----:B------:R-:W-:Y:S01]  /*00f0*/  PRMT R6, R4, 0x7652, RZ ;  /* 0x0000765204067816 */ /* 0x000fe200000000ff */
[----:B------:R-:W-:Y:S01]  /*0100*/  IMAD.MOV.U32 R7, RZ, RZ, R9 ;  /* 0x000000ffff077224 */ /* 0x000fe200078e0009 */
[C---:B------:R-:W-:Y:S01]  /*0110*/  PRMT R4, R0.reuse, 0x7651, RZ ;  /* 0x0000765100047816 */ /* 0x040fe200000000ff */
[----:B------:R-:W-:Y:S01]  /*0120*/  IMAD.MOV.U32 R9, RZ, RZ, R11 ;  /* 0x000000ffff097224 */ /* 0x000fe200078e000b */
[----:B------:R-:W-:-:S02]  /*0130*/  PRMT R5, R0, 0x7652, RZ ;  /* 0x0000765200057816 */ /* 0x000fc400000000ff */
[----:B------:R-:W-:Y:S02]  /*0140*/  PRMT R6, R6, 0x8880, RZ ;  /* 0x0000888006067816 */ /* 0x000fe400000000ff */
[----:B------:R-:W-:Y:S02]  /*0150*/  PRMT R0, R0, 0x7653, RZ ;  /* 0x0000765300007816 */ /* 0x000fe400000000ff */
[----:B------:R-:W-:Y:S02]  /*0160*/  VIMNMX R7, PT, PT, R4, R7, !PT ;  /* 0x0000000704077248 */ /* 0x000fe40007fe0100 */
[----:B------:R-:W-:Y:S02]  /*0170*/  VIMNMX R5, PT, PT, R5, R6, !PT ;  /* 0x0000000605057248 */ /* 0x000fe40007fe0100 */
[----:B------:R-:W-:Y:S02]  /*0180*/  VIMNMX R0, PT, PT, R0, R9, !PT ;  /* 0x0000000900007248 */ /* 0x000fe40007fe0100 */
[----:B--2---:R-:W-:-:S04]  /*0190*/  IADD3 R7, PT, PT, R7, R10, R8 ;  /* 0x0000000a07077210 */ /* 0x004fc80007ffe008 */
[----:B------:R-:W-:-:S05]  /*01a0*/  IADD3 R5, PT, PT, R0, R7, R5 ;  /* 0x0000000700057210 */ /* 0x000fca0007ffe005 */
[----:B-1----:R-:W-:Y:S01]  /*01b0*/  STG.E desc[UR4][R2.64], R5 ;  /* 0x0000000502007986 */ /* 0x002fe2000c101904 */
[----:B------:R-:W-:Y:S05]  /*01c0*/  EXIT ;  /* 0x000000000000794d */ /* 0x000fea0003800000 */
.L_x_3:
        /* <DEDUP_REMOVED lines=11> */
.L_x_21:


//--------------------- .text._Z11vmax4UUSSatPiiii --------------------------
	.section	.text._Z11vmax4UUSSatPiiii,"ax",@progbits
	.align	128
        .global         _Z11vmax4UUSSatPiiii
        .type           _Z11vmax4UUSSatPiiii,@function
        .size           _Z11vmax4UUSSatPiiii,(.L_x_22 - _Z11vmax4UUSSatPiiii)
        .other          _Z11vmax4UUSSatPiiii,@"STO_CUDA_ENTRY STV_DEFAULT"
_Z11vmax4UUSSatPiiii:
.text._Z11vmax4UUSSatPiiii:
        /* <DEDUP_REMOVED lines=17> */
[----:B------:R-:W-:Y:S01]  /*0110*/  UISETP.LT.AND UP0, UPT, UR6, UR5, UPT ;  /* 0x000000050600728c */ /* 0x000fe2000bf01270 */
[----:B------:R-:W-:Y:S01]  /*0120*/  UMOV UR9, UR10 ;  /* 0x0000000a00097c82 */ /* 0x000fe20008000000 */
[----:B------:R-:W-:-:S02]  /*0130*/  UPRMT UR8, UR4, 0x7652, URZ ;  /* 0x0000765204087896 */ /* 0x000fc400080000ff */
[----:B------:R-:W-:Y:S02]  /*0140*/  UISETP.LT.AND UP1, UPT, UR7, UR9, UPT ;  /* 0x000000090700728c */ /* 0x000fe4000bf21270 */
[----:B------:R-:W-:Y:S02]  /*0150*/  USEL UR10, UR6, UR5, !UP0 ;  /* 0x00000005060a7287 */ /* 0x000fe4000c000000 */
[----:B------:R-:W-:Y:S01]  /*0160*/  USEL UR7, UR7, UR9, !UP1 ;  /* 0x0000000907077287 */ /* 0x000fe2000c800000 */
[----:B------:R-:W-:Y:S01]  /*0170*/  UMOV UR5, UR11 ;  /* 0x0000000b00057c82 */ /* 0x000fe20008000000 */
[----:B------:R-:W-:Y:S02]  /*0180*/  UPRMT UR4, UR4, 0x7653, URZ ;  /* 0x0000765304047896 */ /* 0x000fe400080000ff */
[----:B------:R-:W-:Y:S01]  /*0190*/  I2I.U8.S32.SAT R0, UR10 ;  /* 0x0000000a00007c38 */ /* 0x000fe20008000000 */
[----:B------:R-:W-:Y:S01]  /*01a0*/  UISETP.LT.AND UP0, UPT, UR8, UR5, UPT ;  /* 0x000000050800728c */ /* 0x000fe2000bf01270 */
[----:B------:R-:W-:Y:S01]  /*01b0*/  I2I.U8.S32.SAT R4, UR7 ;  /* 0x0000000700047c38 */ /* 0x000fe20008000000 */
[----:B------:R-:W-:Y:S01]  /*01c0*/  UMOV UR6, UR12 ;  /* 0x0000000c00067c82 */ /* 0x000fe20008000000 */
[----:B------:R-:W-:Y:S01]  /*01d0*/  LOP3.LUT R0, R0, 0xff, RZ, 0xc0, !PT ;  /* 0x000000ff00007812 */ /* 0x000fe200078ec0ff */
[----:B------:R-:W-:Y:S01]  /*01e0*/  USEL UR5, UR8, UR5, !UP0 ;  /* 0x0000000508057287 */ /* 0x000fe2000c000000 */
[----:B------:R-:W-:Y:S01]  /*01f0*/  LOP3.LUT R4, R4, 0xff, RZ, 0xc0, !PT ;  /* 0x000000ff04047812 */ /* 0x000fe200078ec0ff */
[----:B------:R-:W-:Y:S01]  /*0200*/  UISETP.LT.AND UP0, UPT, UR4, UR6, UPT ;  /* 0x000000060400728c */ /* 0x000fe2000bf01270 */
[----:B------:R-:W-:-:S03]  /*0210*/  PRMT R5, R0, 0x7650, RZ ;  /* 0x0000765000057816 */ /* 0x000fc600000000ff */
[----:B------:R-:W-:Y:S01]  /*0220*/  USEL UR4, UR4, UR6, !UP0 ;  /* 0x0000000604047287 */ /* 0x000fe2000c000000 */
[----:B------:R-:W-:Y:S01]  /*0230*/  I2I.U8.S32.SAT R0, UR5 ;  /* 0x0000000500007c38 */ /* 0x000fe20008000000 */
[----:B------:R-:W2:Y:S01]  /*0240*/  LDCU.64 UR6, c[0x0][0x358] ;  /* 0x00006b00ff0677ac */ /* 0x000ea20008000a00 */
[----:B------:R-:W-:Y:S02]  /*0250*/  PRMT R5, R4, 0x7604, R5 ;  /* 0x0000760404057816 */ /* 0x000fe40000000005 */
[----:B------:R-:W-:Y:S02]  /*0260*/  LOP3.LUT R0, R0, 0xff, RZ, 0xc0, !PT ;  /* 0x000000ff00007812 */ /* 0x000fe400078ec0ff */
[----:B------:R-:W-:Y:S02]  /*0270*/  I2I.U8.S32.SAT R4, UR4 ;  /* 0x0000000400047c38 */ /* 0x000fe40008000000 */
[----:B------:R-:W-:Y:S02]  /*0280*/  PRMT R5, R0, 0x7054, R5 ;  /* 0x0000705400057816 */ /* 0x000fe40000000005 */
[----:B------:R-:W-:-:S04]  /*0290*/  LOP3.LUT R4, R4, 0xff, RZ, 0xc0, !PT ;  /* 0x000000ff04047812 */ /* 0x000fc800078ec0ff */
[----:B------:R-:W-:-:S04]  /*02a0*/  PRMT R4, R4, 0x654, R5 ;  /* 0x0000065404047816 */ /* 0x000fc80000000005 */
[----:B-1----:R-:W-:-:S05]  /*02b0*/  PRMT R5, R4, 0x3210, R7 ;  /* 0x0000321004057816 */ /* 0x002fca0000000007 */
[----:B--2---:R-:W-:Y:S01]  /*02c0*/  STG.E desc[UR6][R2.64], R5 ;  /* 0x0000000502007986 */ /* 0x004fe2000c101906 */
[----:B------:R-:W-:Y:S05]  /*02d0*/  EXIT ;  /* 0x000000000000794d */ /* 0x000fea0003800000 */
.L_x_4:
        /* <DEDUP_REMOVED lines=10> */
.L_x_22:


//--------------------- .text._Z8vmax4UUSPiiii    --------------------------
	.section	.text._Z8vmax4UUSPiiii,"ax",@progbits
	.align	128
        .global         _Z8vmax4UUSPiiii
        .type           _Z8vmax4UUSPiiii,@function
        .size           _Z8vmax4UUSPiiii,(.L_x_23 - _Z8vmax4UUSPiiii)
        .other          _Z8vmax4UUSPiiii,@"STO_CUDA_ENTRY STV_DEFAULT"
_Z8vmax4UUSPiiii:
.text._Z8vmax4UUSPiiii:
        /* <DEDUP_REMOVED lines=12> */
[----:B------:R-:W-:Y:S01]  /*00c0*/  PRMT R5, R2, 0x7652, RZ ;  /* 0x0000765202057816 */ /* 0x000fe200000000ff */
[----:B------:R-:W-:Y:S01]  /*00d0*/  IMAD.MOV.U32 R6, RZ, RZ, R4 ;  /* 0x000000ffff067224 */ /* 0x000fe200078e0004 */
[C---:B------:R-:W-:Y:S02]  /*00e0*/  PRMT R3, R0.reuse, 0x7651, RZ ;  /* 0x0000765100037816 */ /* 0x040fe400000000ff */
[----:B------:R-:W-:Y:S02]  /*00f0*/  PRMT R7, R5, 0x8880, RZ ;  /* 0x0000888005077816 */ /* 0x000fe400000000ff */
[----:B------:R-:W-:Y:S02]  /*0100*/  PRMT R4, R0, 0x7652, RZ ;  /* 0x0000765200047816 */ /* 0x000fe400000000ff */
[----:B------:R-:W-:-:S02]  /*0110*/  PRMT R5, R2, 0x7653, RZ ;  /* 0x0000765302057816 */ /* 0x000fc400000000ff */
[----:B------:R-:W-:Y:S02]  /*0120*/  VIMNMX R6, PT, PT, R3, R6, !PT ;  /* 0x0000000603067248 */ /* 0x000fe40007fe0100 */
[----:B------:R-:W1:Y:S01]  /*0130*/  LDC.64 R2, c[0x0][0x380] ;  /* 0x0000e000ff027b82 */ /* 0x000e620000000a00 */
[----:B------:R-:W-:Y:S02]  /*0140*/  VIMNMX R4, PT, PT, R4, R7, !PT ;  /* 0x0000000704047248 */ /* 0x000fe40007fe0100 */
[----:B------:R-:W-:Y:S02]  /*0150*/  PRMT R7, R8, 0x7650, RZ ;  /* 0x0000765008077816 */ /* 0x000fe400000000ff */
[----:B------:R-:W-:Y:S02]  /*0160*/  PRMT R5, R5, 0x8880, RZ ;  /* 0x0000888005057816 */ /* 0x000fe400000000ff */
[----:B------:R-:W-:Y:S02]  /*0170*/  PRMT R0, R0, 0x7653, RZ ;  /* 0x0000765300007816 */ /* 0x000fe400000000ff */
[----:B------:R-:W-:-:S02]  /*0180*/  PRMT R7, R6, 0x7604, R7 ;  /* 0x0000760406077816 */ /* 0x000fc40000000007 */
[----:B------:R-:W-:Y:S02]  /*0190*/  VIMNMX R0, PT, PT, R0, R5, !PT ;  /* 0x0000000500007248 */ /* 0x000fe40007fe0100 */
[----:B------:R-:W-:-:S04]  /*01a0*/  PRMT R7, R4, 0x7054, R7 ;  /* 0x0000705404077816 */ /* 0x000fc80000000007 */
[----:B------:R-:W-:-:S04]  /*01b0*/  PRMT R0, R0, 0x654, R7 ;  /* 0x0000065400007816 */ /* 0x000fc80000000007 */
[----:B--2---:R-:W-:-:S05]  /*01c0*/  PRMT R5, R0, 0x3210, R9 ;  /* 0x0000321000057816 */ /* 0x004fca0000000009 */
[----:B-1----:R-:W-:Y:S01]  /*01d0*/  STG.E desc[UR4][R2.64], R5 ;  /* 0x0000000502007986 */ /* 0x002fe2000c101904 */
[----:B------:R-:W-:Y:S05]  /*01e0*/  EXIT ;  /* 0x000000000000794d */ /* 0x000fea0003800000 */
.L_x_5:
        /* <DEDUP_REMOVED lines=9> */
.L_x_23:


//--------------------- .text._Z11vmin4USSAddPiiii --------------------------
	.section	.text._Z11vmin4USSAddPiiii,"ax",@progbits
	.align	128
        .global         _Z11vmin4USSAddPiiii
        .type           _Z11vmin4USSAddPiiii,@function
        .size           _Z11vmin4USSAddPiiii,(.L_x_24 - _Z11vmin4USSAddPiiii)
        .other          _Z11vmin4USSAddPiiii,@"STO_CUDA_ENTRY STV_DEFAULT"
_Z11vmin4USSAddPiiii:
.text._Z11vmin4USSAddPiiii:
[----:B------:R-:W-:Y:S08]  /*0000*/  LDC R1, c[0x0][0x37c] ;  /* 0x0000df00ff017b82 */ /* 0x000ff00000000800 */
[----:B------:R-:W0:Y:S01]  /*0010*/  LDC.64 R4, c[0x0][0x388] ;  /* 0x0000e200ff047b82 */ /* 0x000e220000000a00 */
[----:B------:R-:W1:Y:S07]  /*0020*/  LDCU.64 UR4, c[0x0][0x358] ;  /* 0x00006b00ff0477ac */ /* 0x000e6e0008000a00 */
[----:B------:R-:W2:Y:S01]  /*0030*/  LDC R11, c[0x0][0x390] ;  /* 0x0000e400ff0b7b82 */ /* 0x000ea20000000800 */
[----:B0-----:R-:W-:-:S02]  /*0040*/  PRMT R0, R4, 0x3210, R5 ;  /* 0x0000321004007816 */ /* 0x001fc40000000005 */
[----:B------:R-:W-:Y:S02]  /*0050*/  PRMT R4, R4, 0x7654, R5 ;  /* 0x0000765404047816 */ /* 0x000fe40000000005 */
[----:B------:R-:W-:Y:S02]  /*0060*/  PRMT R2, R0, 0x7650, RZ ;  /* 0x0000765000027816 */ /* 0x000fe400000000ff */
[----:B------:R-:W-:Y:S02]  /*0070*/  PRMT R3, R4, 0x7650, RZ ;  /* 0x0000765004037816 */ /* 0x000fe400000000ff */
[----:B------:R-:W-:Y:S02]  /*0080*/  PRMT R2, R2, 0x8880, RZ ;  /* 0x0000888002027816 */ /* 0x000fe400000000ff */
[----:B------:R-:W-:Y:S02]  /*0090*/  PRMT R3, R3, 0x8880, RZ ;  /* 0x0000888003037816 */ /* 0x000fe400000000ff */
[----:B------:R-:W-:-:S02]  /*00a0*/  PRMT R5, R0, 0x7651, RZ ;  /* 0x0000765100057816 */ /* 0x000fc400000000ff */
[----:B------:R-:W-:Y:S02]  /*00b0*/  VIMNMX R10, PT, PT, R2, R3, PT ;  /* 0x00000003020a7248 */ /* 0x000fe40003fe0100 */
[C---:B------:R-:W-:Y:S01]  /*00c0*/  PRMT R6, R0.reuse, 0x7652, RZ ;  /* 0x0000765200067816 */ /* 0x040fe200000000ff */
[----:B------:R-:W1:Y:S01]  /*00d0*/  LDC.64 R2, c[0x0][0x380] ;  /* 0x0000e000ff027b82 */ /* 0x000e620000000a00 */
[----:B------:R-:W-:Y:S02]  /*00e0*/  PRMT R0, R0, 0x7653, RZ ;  /* 0x0000765300007816 */ /* 0x000fe400000000ff */
[C---:B------:R-:W-:Y:S02]  /*00f0*/  PRMT R7, R4.reuse, 0x7651, RZ ;  /* 0x0000765104077816 */ /* 0x040fe400000000ff */
[C---:B------:R-:W-:Y:S02]  /*0100*/  PRMT R8, R4.reuse, 0x7652, RZ ;  /* 0x0000765204087816 */ /* 0x040fe400000000ff */
[----:B------:R-:W-:-:S02]  /*0110*/  PRMT R4, R4, 0x7653, RZ ;  /* 0x0000765304047816 */ /* 0x000fc400000000ff */
[----:B------:R-:W-:Y:S02]  /*0120*/  PRMT R5, R5, 0x8880, RZ ;  /* 0x0000888005057816 */ /* 0x000fe400000000ff */
[----:B------:R-:W-:Y:S02]  /*0130*/  PRMT R6, R6, 0x8880, RZ ;  /* 0x0000888006067816 */ /* 0x000fe400000000ff */
[----:B------:R-:W-:Y:S01]  /*0140*/  PRMT R9, R0, 0x8880, RZ ;  /* 0x0000888000097816 */ /* 0x000fe200000000ff */
[----:B------:R-:W-:Y:S01]  /*0150*/  IMAD.MOV.U32 R0, RZ, RZ, R5 ;  /* 0x000000ffff007224 */ /* 0x000fe200078e0005 */
[----:B------:R-:W-:Y:S02]  /*0160*/  PRMT R8, R8, 0x8880, RZ ;  /* 0x0000888008087816 */ /* 0x000fe400000000ff */
[----:B------:R-:W-:Y:S01]  /*0170*/  PRMT R12, R4, 0x8880, RZ ;  /* 0x00008880040c7816 */ /* 0x000fe200000000ff */
[----:B------:R-:W-:Y:S01]  /*0180*/  IMAD.MOV.U32 R4, RZ, RZ, R6 ;  /* 0x000000ffff047224 */ /* 0x000fe200078e0006 */
[----:B------:R-:W-:Y:S01]  /*0190*/  PRMT R7, R7, 0x8880, RZ ;  /* 0x0000888007077816 */ /* 0x000fe200000000ff */
[----:B------:R-:W-:-:S02]  /*01a0*/  IMAD.MOV.U32 R5, RZ, RZ, R9 ;  /* 0x000000ffff057224 */ /* 0x000fc400078e0009 */
[----:B------:R-:W-:Y:S01]  /*01b0*/  IMAD.MOV.U32 R9, RZ, RZ, R8 ;  /* 0x000000ffff097224 */ /* 0x000fe200078e0008 */
[----:B------:R-:W-:Y:S01]  /*01c0*/  VIMNMX R7, PT, PT, R0, R7, PT ;  /* 0x0000000700077248 */ /* 0x000fe20003fe0100 */
[----:B------:R-:W-:-:S03]  /*01d0*/  IMAD.MOV.U32 R6, RZ, RZ, R12 ;  /* 0x000000ffff067224 */ /* 0x000fc600078e000c */
[----:B------:R-:W-:Y:S02]  /*01e0*/  VIMNMX R4, PT, PT, R4, R9, PT ;  /* 0x0000000904047248 */ /* 0x000fe40003fe0100 */
[----:B------:R-:W-:Y:S02]  /*01f0*/  VIMNMX R5, PT, PT, R5, R6, PT ;  /* 0x0000000605057248 */ /* 0x000fe40003fe0100 */
[----:B--2---:R-:W-:-:S04]  /*0200*/  IADD3 R7, PT, PT, R7, R11, R10 ;  /* 0x0000000b07077210 */ /* 0x004fc80007ffe00a */
[----:B------:R-:W-:-:S05]  /*0210*/  IADD3 R5, PT, PT, R5, R7, R4 ;  /* 0x0000000705057210 */ /* 0x000fca0007ffe004 */
[----:B-1----:R-:W-:Y:S01]  /*0220*/  STG.E desc[UR4][R2.64], R5 ;  /* 0x0000000502007986 */ /* 0x002fe2000c101904 */
[----:B------:R-:W-:Y:S05]  /*0230*/  EXIT ;  /* 0x000000000000794d */ /* 0x000fea0003800000 */
.L_x_6:
        /* <DEDUP_REMOVED lines=12> */
.L_x_24:


//--------------------- .text._Z11vmin4USSSatPiiii --------------------------
	.section	.text._Z11vmin4USSSatPiiii,"ax",@progbits
	.align	128
        .global         _Z11vmin4USSSatPiiii
        .type           _Z11vmin4USSSatPiiii,@function
        .size           _Z11vmin4USSSatPiiii,(.L_x_25 - _Z11vmin4USSSatPiiii)
        .other          _Z11vmin4USSSatPiiii,@"STO_CUDA_ENTRY STV_DEFAULT"
_Z11vmin4USSSatPiiii:
.text._Z11vmin4USSSatPiiii:
        /* <DEDUP_REMOVED lines=22> */
[----:B------:R-:W-:Y:S01]  /*0160*/  UPRMT UR11, UR11, 0x8880, URZ ;  /* 0x000088800b0b7896 */ /* 0x000fe200080000ff */
[----:B------:R-:W-:Y:S01]  /*0170*/  UMOV UR4, UR6 ;  /* 0x0000000600047c82 */ /* 0x000fe20008000000 */
[----:B------:R-:W-:Y:S01]  /*0180*/  UMOV UR7, UR9 ;  /* 0x0000000900077c82 */ /* 0x000fe20008000000 */
[----:B------:R-:W-:Y:S01]  /*0190*/  UMOV UR6, UR8 ;  /* 0x0000000800067c82 */ /* 0x000fe20008000000 */
[----:B------:R-:W-:Y:S01]  /*01a0*/  UISETP.LT.AND UP0, UPT, UR4, UR7, UPT ;  /* 0x000000070400728c */ /* 0x000fe2000bf01270 */
[----:B------:R-:W-:-:S02]  /*01b0*/  UMOV UR8, UR10 ;  /* 0x0000000a00087c82 */ /* 0x000fc40008000000 */
[----:B------:R-:W-:Y:S02]  /*01c0*/  UISETP.LT.AND UP1, UPT, UR5, UR8, UPT ;  /* 0x000000080500728c */ /* 0x000fe4000bf21270 */
[----:B------:R-:W-:Y:S02]  /*01d0*/  USEL UR9, UR4, UR7, UP0 ;  /* 0x0000000704097287 */ /* 0x000fe40008000000 */
[----:B------:R-:W-:Y:S01]  /*01e0*/  USEL UR8, UR5, UR8, UP1 ;  /* 0x0000000805087287 */ /* 0x000fe20008800000 */
[----:B------:R-:W-:Y:S01]  /*01f0*/  UMOV UR7, UR11 ;  /* 0x0000000b00077c82 */ /* 0x000fe20008000000 */
[----:B------:R-:W-:Y:S01]  /*0200*/  UMOV UR4, UR12 ;  /* 0x0000000c00047c82 */ /* 0x000fe20008000000 */
[----:B------:R-:W-:Y:S01]  /*0210*/  UISETP.LT.AND UP0, UPT, UR6, UR7, UPT ;  /* 0x000000070600728c */ /* 0x000fe2000bf01270 */
[----:B------:R-:W-:Y:S01]  /*0220*/  I2I.U8.S32.SAT R0, UR9 ;  /* 0x0000000900007c38 */ /* 0x000fe20008000000 */
[----:B------:R-:W-:Y:S01]  /*0230*/  UMOV UR5, UR13 ;  /* 0x0000000d00057c82 */ /* 0x000fe20008000000 */
[----:B------:R-:W-:Y:S01]  /*0240*/  I2I.U8.S32.SAT R4, UR8 ;  /* 0x0000000800047c38 */ /* 0x000fe20008000000 */
[----:B------:R-:W-:Y:S01]  /*0250*/  USEL UR6, UR6, UR7, UP0 ;  /* 0x0000000706067287 */ /* 0x000fe20008000000 */
[----:B------:R-:W-:Y:S01]  /*0260*/  LOP3.LUT R0, R0, 0xff, RZ, 0xc0, !PT ;  /* 0x000000ff00007812 */ /* 0x000fe200078ec0ff */
[----:B------:R-:W-:Y:S01]  /*0270*/  UISETP.LT.AND UP0, UPT, UR4, UR5, UPT ;  /* 0x000000050400728c */ /* 0x000fe2000bf01270 */
[----:B------:R-:W-:-:S02]  /*0280*/  LOP3.LUT R4, R4, 0xff, RZ, 0xc0, !PT ;  /* 0x000000ff04047812 */ /* 0x000fc400078ec0ff */
[----:B------:R-:W-:Y:S01]  /*0290*/  PRMT R5, R0, 0x7650, RZ ;  /* 0x0000765000057816 */ /* 0x000fe200000000ff */
[----:B------:R-:W-:Y:S01]  /*02a0*/  USEL UR4, UR4, UR5, UP0 ;  /* 0x0000000504047287 */ /* 0x000fe20008000000 */
[----:B------:R-:W-:Y:S02]  /*02b0*/  I2I.U8.S32.SAT R0, UR6 ;  /* 0x0000000600007c38 */ /* 0x000fe40008000000 */
[----:B------:R-:W-:Y:S02]  /*02c0*/  PRMT R5, R4, 0x7604, R5 ;  /* 0x0000760404057816 */ /* 0x000fe40000000005 */
[----:B------:R-:W2:Y:S01]  /*02d0*/  LDCU.64 UR6, c[0x0][0x358] ;  /* 0x00006b00ff0677ac */ /* 0x000ea20008000a00 */
[----:B------:R-:W-:Y:S02]  /*02e0*/  LOP3.LUT R0, R0, 0xff, RZ, 0xc0, !PT ;  /* 0x000000ff00007812 */ /* 0x000fe400078ec0ff */
[----:B------:R-:W-:Y:S02]  /*02f0*/  I2I.U8.S32.SAT R4, UR4 ;  /* 0x0000000400047c38 */ /* 0x000fe40008000000 */
[----:B------:R-:W-:-:S02]  /*0300*/  PRMT R5, R0, 0x7054, R5 ;  /* 0x0000705400057816 */ /* 0x000fc40000000005 */
[----:B------:R-:W-:-:S04]  /*0310*/  LOP3.LUT R4, R4, 0xff, RZ, 0xc0, !PT ;  /* 0x000000ff04047812 */ /* 0x000fc800078ec0ff */
[----:B------:R-:W-:-:S04]  /*0320*/  PRMT R4, R4, 0x654, R5 ;  /* 0x0000065404047816 */ /* 0x000fc80000000005 */
[----:B-1----:R-:W-:-:S05]  /*0330*/  PRMT R5, R4, 0x3210, R7 ;  /* 0x0000321004057816 */ /* 0x002fca0000000007 */
[----:B--2---:R-:W-:Y:S01]  /*0340*/  STG.E desc[UR6][R2.64], R5 ;  /* 0x0000000502007986 */ /* 0x004fe2000c101906 */
[----:B------:R-:W-:Y:S05]  /*0350*/  EXIT ;  /* 0x000000000000794d */ /* 0x000fea0003800000 */
.L_x_7:
        /* <DEDUP_REMOVED lines=10> */
.L_x_25:


//--------------------- .text._Z8vmin4USSPiiii    --------------------------
	.section	.text._Z8vmin4USSPiiii,"ax",@progbits
	.align	128
        .global         _Z8vmin4USSPiiii
        .type           _Z8vmin4USSPiiii,@function
        .size           _Z8vmin4USSPiiii,(.L_x_26 - _Z8vmin4USSPiiii)
        .other          _Z8vmin4USSPiiii,@"STO_CUDA_ENTRY STV_DEFAULT"
_Z8vmin4USSPiiii:
.text._Z8vmin4USSPiiii:
[----:B------:R-:W-:Y:S08]  /*0000*/  LDC R1, c[0x0][0x37c] ;  /* 0x0000df00ff017b82 */ /* 0x000ff00000000800 */
[----:B------:R-:W0:Y:S01]  /*0010*/  LDC.64 R2, c[0x0][0x388] ;  /* 0x0000e200ff027b82 */ /* 0x000e220000000a00 */
[----:B------:R-:W1:Y:S07]  /*0020*/  LDCU.64 UR4, c[0x0][0x358] ;  /* 0x00006b00ff0477ac */ /* 0x000e6e0008000a00 */
[----:B------:R-:W2:Y:S01]  /*0030*/  LDC R9, c[0x0][0x390] ;  /* 0x0000e400ff097b82 */ /* 0x000ea20000000800 */
[----:B0-----:R-:W-:-:S02]  /*0040*/  PRMT R0, R2, 0x3210, R3 ;  /* 0x0000321002007816 */ /* 0x001fc40000000003 */
[----:B------:R-:W-:Y:S02]  /*0050*/  PRMT R2, R2, 0x7654, R3 ;  /* 0x0000765402027816 */ /* 0x000fe40000000003 */
[----:B------:R-:W-:Y:S02]  /*0060*/  PRMT R3, R0, 0x7650, RZ ;  /* 0x0000765000037816 */ /* 0x000fe400000000ff */
[C---:B------:R-:W-:Y:S02]  /*0070*/  PRMT R4, R2.reuse, 0x7650, RZ ;  /* 0x0000765002047816 */ /* 0x040fe400000000ff */
[----:B------:R-:W-:Y:S02]  /*0080*/  PRMT R3, R3, 0x8880, RZ ;  /* 0x0000888003037816 */ /* 0x000fe400000000ff */
[----:B------:R-:W-:Y:S02]  /*0090*/  PRMT R5, R2, 0x7651, RZ ;  /* 0x0000765102057816 */ /* 0x000fe400000000ff */
[----:B------:R-:W-:Y:S01]  /*00a0*/  PRMT R7, R4, 0x8880, RZ ;  /* 0x0000888004077816 */ /* 0x000fe200000000ff */
[----:B------:R-:W-:Y:S01]  /*00b0*/  IMAD.MOV.U32 R4, RZ, RZ, R3 ;  /* 0x000000ffff047224 */ /* 0x000fe200078e0003 */
[----:B------:R-:W-:-:S02]  /*00c0*/  PRMT R6, R2, 0x7652, RZ ;  /* 0x0000765202067816 */ /* 0x000fc400000000ff */
[----:B------:R-:W-:Y:S02]  /*00d0*/  PRMT R5, R5, 0x8880, RZ ;  /* 0x0000888005057816 */ /* 0x000fe400000000ff */
[----:B------:R-:W-:Y:S02]  /*00e0*/  PRMT R3, R0, 0x7651, RZ ;  /* 0x0000765100037816 */ /* 0x000fe400000000ff */
[----:B------:R-:W-:Y:S02]  /*00f0*/  VIMNMX R8, PT, PT, R4, R7, PT ;  /* 0x0000000704087248 */ /* 0x000fe40003fe0100 */
[----:B------:R-:W-:Y:S01]  /*0100*/  PRMT R7, R6, 0x8880, RZ ;  /* 0x0000888006077816 */ /* 0x000fe200000000ff */
[----:B------:R-:W-:Y:S01]  /*0110*/  IMAD.MOV.U32 R6, RZ, RZ, R5 ;  /* 0x000000ffff067224 */ /* 0x000fe200078e0005 */
[----:B------:R-:W-:Y:S02]  /*0120*/  PRMT R4, R0, 0x7652, RZ ;  /* 0x0000765200047816 */ /* 0x000fe400000000ff */
[----:B------:R-:W-:-:S02]  /*0130*/  PRMT R3, R3, 0x8880, RZ ;  /* 0x0000888003037816 */ /* 0x000fc400000000ff */
[----:B------:R-:W-:Y:S02]  /*0140*/  PRMT R4, R4, 0x8880, RZ ;  /* 0x0000888004047816 */ /* 0x000fe400000000ff */
[----:B------:R-:W-:Y:S02]  /*0150*/  VIMNMX R6, PT, PT, R3, R6, PT ;  /* 0x0000000603067248 */ /* 0x000fe40003fe0100 */
[----:B------:R-:W-:Y:S02]  /*0160*/  PRMT R5, R2, 0x7653, RZ ;  /* 0x0000765302057816 */ /* 0x000fe400000000ff */
[----:B------:R-:W1:Y:S01]  /*0170*/  LDC.64 R2, c[0x0][0x380] ;  /* 0x0000e000ff027b82 */ /* 0x000e620000000a00 */
[----:B------:R-:W-:Y:S02]  /*0180*/  VIMNMX R4, PT, PT, R4, R7, PT ;  /* 0x0000000704047248 */ /* 0x000fe40003fe0100 */
[----:B------:R-:W-:Y:S02]  /*0190*/  PRMT R0, R0, 0x7653, RZ ;  /* 0x0000765300007816 */ /* 0x000fe400000000ff */
[----:B------:R-:W-:-:S02]  /*01a0*/  PRMT R7, R8, 0x7650, RZ ;  /* 0x0000765008077816 */ /* 0x000fc400000000ff */
[----:B------:R-:W-:Y:S02]  /*01b0*/  PRMT R0, R0, 0x8880, RZ ;  /* 0x0000888000007816 */ /* 0x000fe400000000ff */
[----:B------:R-:W-:Y:S02]  /*01c0*/  PRMT R5, R5, 0x8880, RZ ;  /* 0x0000888005057816 */ /* 0x000fe400000000ff */
[----:B------:R-:W-:Y:S02]  /*01d0*/  PRMT R7, R6, 0x7604, R7 ;  /* 0x0000760406077816 */ /* 0x000fe40000000007 */
[----:B------:R-:W-:Y:S02]  /*01e0*/  VIMNMX R0, PT, PT, R0, R5, PT ;  /* 0x0000000500007248 */ /* 0x000fe40003fe0100 */
[----:B------:R-:W-:-:S04]  /*01f0*/  PRMT R7, R4, 0x7054, R7 ;  /* 0x0000705404077816 */ /* 0x000fc80000000007 */
[----:B------:R-:W-:-:S04]  /*0200*/  PRMT R0, R0, 0x654, R7 ;  /* 0x0000065400007816 */ /* 0x000fc80000000007 */
[----:B--2---:R-:W-:-:S05]  /*0210*/  PRMT R5, R0, 0x3210, R9 ;  /* 0x0000321000057816 */ /* 0x004fca0000000009 */
[----:B-1----:R-:W-:Y:S01]  /*0220*/  STG.E desc[UR4][R2.64], R5 ;  /* 0x0000000502007986 */ /* 0x002fe2000c101904 */
[----:B------:R-:W-:Y:S05]  /*0230*/  EXIT ;  /* 0x000000000000794d */ /* 0x000fea0003800000 */
.L_x_8:
        /* <DEDUP_REMOVED lines=12> */
.L_x_26:


//--------------------- .text._Z15vabsdiff4SSUAddPiiii --------------------------
	.section	.text._Z15vabsdiff4SSUAddPiiii,"ax",@progbits
	.align	128
        .global         _Z15vabsdiff4SSUAddPiiii
        .type           _Z15vabsdiff4SSUAddPiiii,@function
        .size           _Z15vabsdiff4SSUAddPiiii,(.L_x_27 - _Z15vabsdiff4SSUAddPiiii)
        .other          _Z15vabsdiff4SSUAddPiiii,@"STO_CUDA_ENTRY STV_DEFAULT"
_Z15vabsdiff4SSUAddPiiii:
.text._Z15vabsdiff4SSUAddPiiii:
[----:B------:R-:W-:Y:S08]  /*0000*/  LDC R1, c[0x0][0x37c] ;  /* 0x0000df00ff017b82 */ /* 0x000ff00000000800 */
[----:B------:R-:W0:Y:S01]  /*0010*/  LDC.64 R4, c[0x0][0x388] ;  /* 0x0000e200ff047b82 */ /* 0x000e220000000a00 */
[----:B------:R-:W1:Y:S01]  /*0020*/  LDCU UR6, c[0x0][0x390] ;  /* 0x00007200ff0677ac */ /* 0x000e620008000800 */
[----:B------:R-:W2:Y:S01]  /*0030*/  LDCU.64 UR4, c[0x0][0x358] ;  /* 0x00006b00ff0477ac */ /* 0x000ea20008000a00 */
[----:B0-----:R-:W-:-:S02]  /*0040*/  PRMT R0, R4, 0x3210, R5 ;  /* 0x0000321004007816 */ /* 0x001fc40000000005 */
[----:B------:R-:W-:Y:S02]  /*0050*/  PRMT R4, R4, 0x7654, R5 ;  /* 0x0000765404047816 */ /* 0x000fe40000000005 */
[----:B------:R-:W-:Y:S02]  /*0060*/  PRMT R2, R0, 0x7650, RZ ;  /* 0x0000765000027816 */ /* 0x000fe400000000ff */
[----:B------:R-:W-:Y:S02]  /*0070*/  PRMT R6, R4, 0x7650, RZ ;  /* 0x0000765004067816 */ /* 0x000fe400000000ff */
[----:B------:R-:W-:Y:S02]  /*0080*/  PRMT R5, R2, 0x8880, RZ ;  /* 0x0000888002057816 */ /* 0x000fe400000000ff */
[C---:B------:R-:W-:Y:S02]  /*0090*/  PRMT R3, R0.reuse, 0x7653, RZ ;  /* 0x0000765300037816 */ /* 0x040fe400000000ff */
[----:B------:R-:W-:Y:S01]  /*00a0*/  PRMT R2, R0, 0x7651, RZ ;  /* 0x0000765100027816 */ /* 0x000fe200000000ff */
[----:B------:R-:W-:Y:S01]  /*00b0*/  IMAD.IADD R8, R5, 0x1, -R6 ;  /* 0x0000000105087824 */ /* 0x000fe200078e0a06 */
[----:B------:R-:W-:-:S02]  /*00c0*/  PRMT R5, R3, 0x8880, RZ ;  /* 0x0000888003057816 */ /* 0x000fc400000000ff */
[----:B------:R-:W-:Y:S02]  /*00d0*/  PRMT R6, R4, 0x7653, RZ ;  /* 0x0000765304067816 */ /* 0x000fe400000000ff */
[----:B------:R-:W-:Y:S02]  /*00e0*/  PRMT R2, R2, 0x8880, RZ ;  /* 0x0000888002027816 */ /* 0x000fe400000000ff */
[----:B------:R-:W-:Y:S01]  /*00f0*/  PRMT R7, R4, 0x7651, RZ ;  /* 0x0000765104077816 */ /* 0x000fe200000000ff */
[----:B------:R-:W-:Y:S01]  /*0100*/  IMAD.IADD R6, R5, 0x1, -R6 ;  /* 0x0000000105067824 */ /* 0x000fe200078e0a06 */
[----:B------:R-:W-:Y:S02]  /*0110*/  PRMT R0, R0, 0x7652, RZ ;  /* 0x0000765200007816 */ /* 0x000fe400000000ff */
[----:B------:R-:W-:Y:S01]  /*0120*/  PRMT R5, R4, 0x7652, RZ ;  /* 0x0000765204057816 */ /* 0x000fe200000000ff */
[----:B------:R-:W-:Y:S01]  /*0130*/  IMAD.IADD R7, R2, 0x1, -R7 ;  /* 0x0000000102077824 */ /* 0x000fe200078e0a07 */
[----:B------:R-:W-:Y:S01]  /*0140*/  PRMT R0, R0, 0x8880, RZ ;  /* 0x0000888000007816 */ /* 0x000fe200000000ff */
[----:B------:R-:W2:Y:S01]  /*0150*/  LDC.64 R2, c[0x0][0x380] ;  /* 0x0000e000ff027b82 */ /* 0x000ea20000000a00 */
[----:B------:R-:W-:-:S02]  /*0160*/  IABS R8, R8 ;  /* 0x0000000800087213 */ /* 0x000fc40000000000 */
[----:B------:R-:W-:Y:S01]  /*0170*/  IABS R4, R7 ;  /* 0x0000000700047213 */ /* 0x000fe20000000000 */
[----:B------:R-:W-:Y:S01]  /*0180*/  IMAD.IADD R0, R0, 0x1, -R5 ;  /* 0x0000000100007824 */ /* 0x000fe200078e0a05 */
[----:B------:R-:W-:Y:S01]  /*0190*/  IABS R6, R6 ;  /* 0x0000000600067213 */ /* 0x000fe20000000000 */
[----:B------:R-:W-:-:S03]  /*01a0*/  IMAD.MOV.U32 R5, RZ, RZ, R8 ;  /* 0x000000ffff057224 */ /* 0x000fc600078e0008 */
[----:B------:R-:W-:Y:S02]  /*01b0*/  IABS R7, R0 ;  /* 0x0000000000077213 */ /* 0x000fe40000000000 */
[----:B-1----:R-:W-:Y:S01]  /*01c0*/  IADD3 R0, PT, PT, R4, UR6, R5 ;  /* 0x0000000604007c10 */ /* 0x002fe2000fffe005 */
[----:B------:R-:W-:Y:S02]  /*01d0*/  IMAD.MOV.U32 R5, RZ, RZ, R6 ;  /* 0x000000ffff057224 */ /* 0x000fe400078e0006 */
[----:B------:R-:W-:-:S05]  /*01e0*/  IMAD.MOV.U32 R4, RZ, RZ, R7 ;  /* 0x000000ffff047224 */ /* 0x000fca00078e0007 */
[----:B------:R-:W-:-:S05]  /*01f0*/  IADD3 R5, PT, PT, R5, R0, R4 ;  /* 0x0000000005057210 */ /* 0x000fca0007ffe004 */
[----:B--2---:R-:W-:Y:S01]  /*0200*/  STG.E desc[UR4][R2.64], R5 ;  /* 0x0000000502007986 */ /* 0x004fe2000c101904 */
[----:B------:R-:W-:Y:S05]  /*0210*/  EXIT ;  /* 0x000000000000794d */ /* 0x000fea0003800000 */
.L_x_9:
        /* <DEDUP_REMOVED lines=14> */
.L_x_27:


//--------------------- .text._Z15vabsdiff4SSUSatPiiii --------------------------
	.section	.text._Z15vabsdiff4SSUSatPiiii,"ax",@progbits
	.align	128
        .global         _Z15vabsdiff4SSUSatPiiii
        .type           _Z15vabsdiff4SSUSatPiiii,@function
        .size           _Z15vabsdiff4SSUSatPiiii,(.L_x_28 - _Z15vabsdiff4SSUSatPiiii)
        .other          _Z15vabsdiff4SSUSatPiiii,@"STO_CUDA_ENTRY STV_DEFAULT"
_Z15vabsdiff4SSUSatPiiii:
.text._Z15vabsdiff4SSUSatPiiii:
[----:B------:R-:W-:Y:S08]  /*0000*/  LDC R1, c[0x0][0x37c] ;  /* 0x0000df00ff017b82 */ /* 0x000ff00000000800 */
[----:B------:R-:W0:Y:S01]  /*0010*/  LDC.64 R4, c[0x0][0x388] ;  /* 0x0000e200ff047b82 */ /* 0x000e220000000a00 */
[----:B------:R-:W1:Y:S01]  /*0020*/  LDCU.64 UR4, c[0x0][0x358] ;  /* 0x00006b00ff0477ac */ /* 0x000e620008000a00 */
[----:B0-----:R-:W-:-:S02]  /*0030*/  PRMT R0, R4, 0x3210, R5 ;  /* 0x0000321004007816 */ /* 0x001fc40000000005 */
[----:B------:R-:W-:Y:S02]  /*0040*/  PRMT R2, R4, 0x7654, R5 ;  /* 0x0000765404027816 */ /* 0x000fe40000000005 */
[C---:B------:R-:W-:Y:S02]  /*0050*/  PRMT R3, R0.reuse, 0x7650, RZ ;  /* 0x0000765000037816 */ /* 0x040fe400000000ff */
[----:B------:R-:W-:Y:S02]  /*0060*/  PRMT R4, R0, 0x7651, RZ ;  /* 0x0000765100047816 */ /* 0x000fe400000000ff */
[----:B------:R-:W-:Y:S02]  /*0070*/  PRMT R3, R3, 0x8880, RZ ;  /* 0x0000888003037816 */ /* 0x000fe400000000ff */
[----:B------:R-:W-:Y:S02]  /*0080*/  PRMT R7, R2, 0x7650, RZ ;  /* 0x0000765002077816 */ /* 0x000fe400000000ff */
[----:B------:R-:W-:Y:S01]  /*0090*/  PRMT R5, R4, 0x8880, RZ ;  /* 0x0000888004057816 */ /* 0x000fe200000000ff */
[----:B------:R-:W-:Y:S01]  /*00a0*/  IMAD.MOV.U32 R4, RZ, RZ, R3 ;  /* 0x000000ffff047224 */ /* 0x000fe200078e0003 */
[----:B------:R-:W-:-:S02]  /*00b0*/  PRMT R3, R0, 0x7652, RZ ;  /* 0x0000765200037816 */ /* 0x000fc400000000ff */
[----:B------:R-:W-:Y:S01]  /*00c0*/  PRMT R6, R2, 0x7651, RZ ;  /* 0x0000765102067816 */ /* 0x000fe200000000ff */
[----:B------:R-:W-:Y:S01]  /*00d0*/  IMAD.IADD R4, R4, 0x1, -R7 ;  /* 0x0000000104047824 */ /* 0x000fe200078e0a07 */
[----:B------:R-:W-:Y:S02]  /*00e0*/  PRMT R0, R0, 0x7653, RZ ;  /* 0x0000765300007816 */ /* 0x000fe400000000ff */
[----:B------:R-:W-:Y:S01]  /*00f0*/  PRMT R7, R3, 0x8880, RZ ;  /* 0x0000888003077816 */ /* 0x000fe200000000ff */
[----:B------:R-:W-:Y:S01]  /*0100*/  IMAD.IADD R6, R5, 0x1, -R6 ;  /* 0x0000000105067824 */ /* 0x000fe200078e0a06 */
[----:B------:R-:W-:Y:S02]  /*0110*/  PRMT R3, R2, 0x7652, RZ ;  /* 0x0000765202037816 */ /* 0x000fe400000000ff */
[----:B------:R-:W-:Y:S01]  /*0120*/  PRMT R8, R0, 0x8880, RZ ;  /* 0x0000888000087816 */ /* 0x000fe200000000ff */
[----:B------:R-:W-:Y:S01]  /*0130*/  IMAD.MOV.U32 R0, RZ, RZ, R7 ;  /* 0x000000ffff007224 */ /* 0x000fe200078e0007 */
[----:B------:R-:W-:Y:S01]  /*0140*/  IABS R4, R4 ;  /* 0x0000000400047213 */ /* 0x000fe20000000000 */
[----:B------:R-:W0:Y:S01]  /*0150*/  LDC R7, c[0x0][0x390] ;  /* 0x0000e400ff077b82 */ /* 0x000e220000000800 */
[----:B------:R-:W-:Y:S01]  /*0160*/  IABS R6, R6 ;  /* 0x0000000600067213 */ /* 0x000fe20000000000 */
[----:B------:R-:W-:Y:S01]  /*0170*/  IMAD.IADD R0, R0, 0x1, -R3 ;  /* 0x0000000100007824 */ /* 0x000fe200078e0a03 */
[----:B------:R-:W-:Y:S01]  /*0180*/  PRMT R5, R2, 0x7653, RZ ;  /* 0x0000765302057816 */ /* 0x000fe200000000ff */
[----:B------:R-:W-:Y:S01]  /*0190*/  IMAD.MOV.U32 R2, RZ, RZ, R8 ;  /* 0x000000ffff027224 */ /* 0x000fe200078e0008 */
[----:B------:R-:W-:-:S02]  /*01a0*/  ISETP.GT.U32.AND P0, PT, R4, 0x7f, PT ;  /* 0x0000007f0400780c */ /* 0x000fc40003f04070 */
[----:B------:R-:W-:Y:S01]  /*01b0*/  ISETP.GT.U32.AND P1, PT, R6, 0x7f, PT ;  /* 0x0000007f0600780c */ /* 0x000fe20003f24070 */
[----:B------:R-:W-:Y:S01]  /*01c0*/  IMAD.IADD R5, R2, 0x1, -R5 ;  /* 0x0000000102057824 */ /* 0x000fe200078e0a05 */
[----:B------:R-:W-:Y:S01]  /*01d0*/  IABS R8, R0 ;  /* 0x0000000000087213 */ /* 0x000fe20000000000 */
[----:B------:R-:W1:Y:S01]  /*01e0*/  LDC.64 R2, c[0x0][0x380] ;  /* 0x0000e000ff027b82 */ /* 0x000e620000000a00 */
[----:B------:R-:W-:Y:S02]  /*01f0*/  SEL R4, R4, 0x7f, !P0 ;  /* 0x0000007f04047807 */ /* 0x000fe40004000000 */
[----:B------:R-:W-:Y:S02]  /*0200*/  SEL R0, R6, 0x7f, !P1 ;  /* 0x0000007f06007807 */ /* 0x000fe40004800000 */
[----:B------:R-:W-:Y:S02]  /*0210*/  ISETP.GT.U32.AND P0, PT, R8, 0x7f, PT ;  /* 0x0000007f0800780c */ /* 0x000fe40003f04070 */
[----:B------:R-:W-:-:S02]  /*0220*/  IABS R6, R5 ;  /* 0x0000000500067213 */ /* 0x000fc40000000000 */
[----:B------:R-:W-:Y:S02]  /*0230*/  PRMT R5, R0, 0x8880, RZ ;  /* 0x0000888000057816 */ /* 0x000fe400000000ff */
[----:B------:R-:W-:Y:S02]  /*0240*/  PRMT R4, R4, 0x8880, RZ ;  /* 0x0000888004047816 */ /* 0x000fe400000000ff */
[----:B------:R-:W-:Y:S02]  /*0250*/  SEL R0, R8, 0x7f, !P0 ;  /* 0x0000007f08007807 */ /* 0x000fe40004000000 */
[----:B------:R-:W-:Y:S02]  /*0260*/  PRMT R4, R4, 0x7650, RZ ;  /* 0x0000765004047816 */ /* 0x000fe400000000ff */
[----:B------:R-:W-:Y:S02]  /*0270*/  PRMT R8, R0, 0x8880, RZ ;  /* 0x0000888000087816 */ /* 0x000fe400000000ff */
[----:B------:R-:W-:-:S02]  /*0280*/  ISETP.GT.U32.AND P1, PT, R6, 0x7f, PT ;  /* 0x0000007f0600780c */ /* 0x000fc40003f24070 */
[----:B------:R-:W-:Y:S01]  /*0290*/  PRMT R5, R5, 0x7604, R4 ;  /* 0x0000760405057816 */ /* 0x000fe20000000004 */
[----:B------:R-:W-:Y:S01]  /*02a0*/  IMAD.MOV.U32 R4, RZ, RZ, R8 ;  /* 0x000000ffff047224 */ /* 0x000fe200078e0008 */
[----:B------:R-:W-:-:S04]  /*02b0*/  SEL R0, R6, 0x7f, !P1 ;  /* 0x0000007f06007807 */ /* 0x000fc80004800000 */
[----:B------:R-:W-:Y:S02]  /*02c0*/  PRMT R0, R0, 0x8880, RZ ;  /* 0x0000888000007816 */ /* 0x000fe400000000ff */
[----:B------:R-:W-:-:S04]  /*02d0*/  PRMT R5, R4, 0x7054, R5 ;  /* 0x0000705404057816 */ /* 0x000fc80000000005 */
[----:B------:R-:W-:-:S04]  /*02e0*/  PRMT R0, R0, 0x654, R5 ;  /* 0x0000065400007816 */ /* 0x000fc80000000005 */
[----:B0-----:R-:W-:-:S05]  /*02f0*/  PRMT R5, R0, 0x3210, R7 ;  /* 0x0000321000057816 */ /* 0x001fca0000000007 */
[----:B-1----:R-:W-:Y:S01]  /*0300*/  STG.E desc[UR4][R2.64], R5 ;  /* 0x0000000502007986 */ /* 0x002fe2000c101904 */
[----:B------:R-:W-:Y:S05]  /*0310*/  EXIT ;  /* 0x000000000000794d */ /* 0x000fea0003800000 */
.L_x_10:
        /* <DEDUP_REMOVED lines=14> */
.L_x_28:


//--------------------- .text._Z12vabsdiff4SSUPiiii --------------------------
	.section	.text._Z12vabsdiff4SSUPiiii,"ax",@progbits
	.align	128
        .global         _Z12vabsdiff4SSUPiiii
        .type           _Z12vabsdiff4SSUPiiii,@function
        .size           _Z12vabsdiff4SSUPiiii,(.L_x_29 - _Z12vabsdiff4SSUPiiii)
        .other          _Z12vabsdiff4SSUPiiii,@"STO_CUDA_ENTRY STV_DEFAULT"
_Z12vabsdiff4SSUPiiii:
.text._Z12vabsdiff4SSUPiiii:
        /* <DEDUP_REMOVED lines=8> */
[C---:B------:R-:W-:Y:S02]  /*0080*/  PRMT R3, R0.reuse, 0x7651, RZ ;  /* 0x0000765100037816 */ /* 0x040fe400000000ff */
[----:B------:R-:W-:Y:S02]  /*0090*/  PRMT R5, R0, 0x7652, RZ ;  /* 0x0000765200057816 */ /* 0x000fe400000000ff */
[----:B------:R-:W-:-:S02]  /*00a0*/  PRMT R2, R2, 0x8880, RZ ;  /* 0x0000888002027816 */ /* 0x000fc400000000ff */
[----:B------:R-:W-:Y:S02]  /*00b0*/  PRMT R6, R4, 0x7651, RZ ;  /* 0x0000765104067816 */ /* 0x000fe400000000ff */
[----:B------:R-:W-:Y:S01]  /*00c0*/  PRMT R3, R3, 0x8880, RZ ;  /* 0x0000888003037816 */ /* 0x000fe200000000ff */
[----:B------:R-:W-:Y:S01]  /*00d0*/  IMAD.IADD R2, R2, 0x1, -R7 ;  /* 0x0000000102027824 */ /* 0x000fe200078e0a07 */
[----:B------:R-:W-:Y:S02]  /*00e0*/  PRMT R5, R5, 0x8880, RZ ;  /* 0x0000888005057816 */ /* 0x000fe400000000ff */
[----:B------:R-:W-:Y:S01]  /*00f0*/  PRMT R8, R4, 0x7652, RZ ;  /* 0x0000765204087816 */ /* 0x000fe200000000ff */
[----:B------:R-:W-:Y:S01]  /*0100*/  IMAD.IADD R6, R3, 0x1, -R6 ;  /* 0x0000000103067824 */ /* 0x000fe200078e0a06 */
[----:B------:R-:W-:-:S03]  /*0110*/  PRMT R0, R0, 0x7653, RZ ;  /* 0x0000765300007816 */ /* 0x000fc600000000ff */
[----:B------:R-:W-:Y:S01]  /*0120*/  IMAD.IADD R8, R5, 0x1, -R8 ;  /* 0x0000000105087824 */ /* 0x000fe200078e0a08 */
[----:B------:R-:W-:Y:S02]  /*0130*/  IABS R5, R2 ;  /* 0x0000000200057213 */ /* 0x000fe40000000000 */
[----:B------:R-:W-:Y:S01]  /*0140*/  IABS R7, R6 ;  /* 0x0000000600077213 */ /* 0x000fe20000000000 */
[----:B------:R-:W1:Y:S01]  /*0150*/  LDC.64 R2, c[0x0][0x380] ;  /* 0x0000e000ff027b82 */ /* 0x000e620000000a00 */
[----:B------:R-:W-:Y:S01]  /*0160*/  PRMT R0, R0, 0x8880, RZ ;  /* 0x0000888000007816 */ /* 0x000fe200000000ff */
[----:B------:R-:W-:Y:S01]  /*0170*/  IMAD.MOV.U32 R6, RZ, RZ, R5 ;  /* 0x000000ffff067224 */ /* 0x000fe200078e0005 */
[----:B------:R-:W-:Y:S02]  /*0180*/  PRMT R5, R4, 0x7653, RZ ;  /* 0x0000765304057816 */ /* 0x000fe400000000ff */
[----:B------:R-:W-:Y:S02]  /*0190*/  IABS R8, R8 ;  /* 0x0000000800087213 */ /* 0x000fe40000000000 */
[----:B------:R-:W-:Y:S01]  /*01a0*/  PRMT R4, R6, 0x7650, RZ ;  /* 0x0000765006047816 */ /* 0x000fe200000000ff */
[----:B------:R-:W-:-:S02]  /*01b0*/  IMAD.IADD R0, R0, 0x1, -R5 ;  /* 0x0000000100007824 */ /* 0x000fc400078e0a05 */
[----:B------:R-:W-:Y:S01]  /*01c0*/  IMAD.MOV.U32 R5, RZ, RZ, R8 ;  /* 0x000000ffff057224 */ /* 0x000fe200078e0008 */
[----:B------:R-:W-:Y:S02]  /*01d0*/  PRMT R4, R7, 0x7604, R4 ;  /* 0x0000760407047816 */ /* 0x000fe40000000004 */
[----:B------:R-:W-:Y:S02]  /*01e0*/  IABS R0, R0 ;  /* 0x0000000000007213 */ /* 0x000fe40000000000 */
[----:B------:R-:W-:-:S03]  /*01f0*/  PRMT R4, R5, 0x7054, R4 ;  /* 0x0000705405047816 */ /* 0x000fc60000000004 */
[----:B------:R-:W-:-:S05]  /*0200*/  IMAD.MOV.U32 R5, RZ, RZ, R0 ;  /* 0x000000ffff057224 */ /* 0x000fca00078e0000 */
[----:B------:R-:W-:-:S04]  /*0210*/  PRMT R4, R5, 0x654, R4 ;  /* 0x0000065405047816 */ /* 0x000fc80000000004 */
[----:B--2---:R-:W-:-:S05]  /*0220*/  PRMT R5, R4, 0x3210, R9 ;  /* 0x0000321004057816 */ /* 0x004fca0000000009 */
[----:B-1----:R-:W-:Y:S01]  /*0230*/  STG.E desc[UR4][R2.64], R5 ;  /* 0x0000000502007986 */ /* 0x002fe2000c101904 */
[----:B------:R-:W-:Y:S05]  /*0240*/  EXIT ;  /* 0x000000000000794d */ /* 0x000fea0003800000 */
.L_x_11:
        /* <DEDUP_REMOVED lines=11> */
.L_x_29:


//--------------------- .text._Z11vsub4USUAddPiiii --------------------------
	.section	.text._Z11vsub4USUAddPiiii,"ax",@progbits
	.align	128
        .global         _Z11vsub4USUAddPiiii
        .type           _Z11vsub4USUAddPiiii,@function
        .size           _Z11vsub4USUAddPiiii,(.L_x_30 - _Z11vsub4USUAddPiiii)
        .other          _Z11vsub4USUAddPiiii,@"STO_CUDA_ENTRY STV_DEFAULT"
_Z11vsub4USUAddPiiii:
.text._Z11vsub4USUAddPiiii:
        /* <DEDUP_REMOVED lines=9> */
[----:B------:R-:W-:Y:S01]  /*0090*/  PRMT R7, R4, 0x7650, RZ ;  /* 0x0000765004077816 */ /* 0x000fe200000000ff */
[----:B------:R-:W1:Y:S01]  /*00a0*/  LDC.64 R2, c[0x0][0x380] ;  /* 0x0000e000ff027b82 */ /* 0x000e620000000a00 */
[----:B------:R-:W-:-:S02]  /*00b0*/  PRMT R9, R5, 0x8880, RZ ;  /* 0x0000888005097816 */ /* 0x000fc400000000ff */
[----:B--2---:R-:W-:Y:S02]  /*00c0*/  IADD3 R8, PT, PT, R6, R8, -R7 ;  /* 0x0000000806087210 */ /* 0x004fe40007ffe807 */
[----:B------:R-:W-:Y:S01]  /*00d0*/  PRMT R7, R4, 0x7651, RZ ;  /* 0x0000765104077816 */ /* 0x000fe200000000ff */
[----:B------:R-:W-:Y:S01]  /*00e0*/  IMAD.MOV.U32 R6, RZ, RZ, R9 ;  /* 0x000000ffff067224 */ /* 0x000fe200078e0009 */
[C---:B------:R-:W-:Y:S02]  /*00f0*/  PRMT R5, R0.reuse, 0x7652, RZ ;  /* 0x0000765200057816 */ /* 0x040fe400000000ff */
[----:B------:R-:W-:Y:S02]  /*0100*/  PRMT R0, R0, 0x7653, RZ ;  /* 0x0000765300007816 */ /* 0x000fe400000000ff */
[----:B------:R-:W-:Y:S02]  /*0110*/  IADD3 R7, PT, PT, R8, R6, -R7 ;  /* 0x0000000608077210 */ /* 0x000fe40007ffe807 */
[----:B------:R-:W-:-:S02]  /*0120*/  PRMT R5, R5, 0x8880, RZ ;  /* 0x0000888005057816 */ /* 0x000fc400000000ff */
[----:B------:R-:W-:Y:S02]  /*0130*/  PRMT R6, R4, 0x7652, RZ ;  /* 0x0000765204067816 */ /* 0x000fe400000000ff */
[----:B------:R-:W-:Y:S02]  /*0140*/  PRMT R0, R0, 0x8880, RZ ;  /* 0x0000888000007816 */ /* 0x000fe400000000ff */
[----:B------:R-:W-:Y:S02]  /*0150*/  IADD3 R6, PT, PT, R7, R5, -R6 ;  /* 0x0000000507067210 */ /* 0x000fe40007ffe806 */
[----:B------:R-:W-:-:S04]  /*0160*/  PRMT R5, R4, 0x7653, RZ ;  /* 0x0000765304057816 */ /* 0x000fc800000000ff */
[----:B------:R-:W-:-:S05]  /*0170*/  IADD3 R5, PT, PT, R6, R0, -R5 ;  /* 0x0000000006057210 */ /* 0x000fca0007ffe805 */
[----:B-1----:R-:W-:Y:S01]  /*0180*/  STG.E desc[UR4][R2.64], R5 ;  /* 0x0000000502007986 */ /* 0x002fe2000c101904 */
[----:B------:R-:W-:Y:S05]  /*0190*/  EXIT ;  /* 0x000000000000794d */ /* 0x000fea0003800000 */
.L_x_12:
        /* <DEDUP_REMOVED lines=14> */
.L_x_30:


//--------------------- .text._Z11vsub4USUSatPiiii --------------------------
	.section	.text._Z11vsub4USUSatPiiii,"ax",@progbits
	.align	128
        .global         _Z11vsub4USUSatPiiii
        .type           _Z11vsub4USUSatPiiii,@function
        .size           _Z11vsub4USUSatPiiii,(.L_x_31 - _Z11vsub4USUSatPiiii)
        .other          _Z11vsub4USUSatPiiii,@"STO_CUDA_ENTRY STV_DEFAULT"
_Z11vsub4USUSatPiiii:
.text._Z11vsub4USUSatPiiii:
        /* <DEDUP_REMOVED lines=15> */
[----:B------:R-:W-:Y:S02]  /*00f0*/  UIADD3 UR6, UPT, UPT, UR6, -UR9, URZ ;  /* 0x8000000906067290 */ /* 0x000fe4000fffe0ff */
[----:B------:R-:W-:-:S02]  /*0100*/  UIADD3 UR7, UPT, UPT, UR7, -UR10, URZ ;  /* 0x8000000a07077290 */ /* 0x000fc4000fffe0ff */
[----:B------:R-:W-:Y:S02]  /*0110*/  UPRMT UR9, UR4, 0x8880, URZ ;  /* 0x0000888004097896 */ /* 0x000fe400080000ff */
[----:B------:R-:W-:Y:S01]  /*0120*/  UPRMT UR11, UR5, 0x7652, URZ ;  /* 0x00007652050b7896 */ /* 0x000fe200080000ff */
[----:B------:R-:W-:Y:S01]  /*0130*/  I2I.U8.S32.SAT R0, UR6 ;  /* 0x0000000600007c38 */ /* 0x000fe20008000000 */
[----:B------:R-:W-:Y:S01]  /*0140*/  UMOV UR4, UR8 ;  /* 0x0000000800047c82 */ /* 0x000fe20008000000 */
[----:B------:R-:W-:Y:S01]  /*0150*/  UPRMT UR5, UR5, 0x7653, URZ ;  /* 0x0000765305057896 */ /* 0x000fe200080000ff */
[----:B------:R-:W-:Y:S01]  /*0160*/  I2I.U8.S32.SAT R4, UR7 ;  /* 0x0000000700047c38 */ /* 0x000fe20008000000 */
[----:B------:R-:W-:Y:S01]  /*0170*/  UIADD3 UR11, UPT, UPT, UR4, -UR11, URZ ;  /* 0x8000000b040b7290 */ /* 0x000fe2000fffe0ff */
[----:B------:R-:W-:Y:S01]  /*0180*/  LOP3.LUT R0, R0, 0xff, RZ, 0xc0, !PT ;  /* 0x000000ff00007812 */ /* 0x000fe200078ec0ff */
[----:B------:R-:W2:Y:S01]  /*0190*/  LDCU.64 UR6, c[0x0][0x358] ;  /* 0x00006b00ff0677ac */ /* 0x000ea20008000a00 */
[----:B------:R-:W-:-:S02]  /*01a0*/  LOP3.LUT R4, R4, 0xff, RZ, 0xc0, !PT ;  /* 0x000000ff04047812 */ /* 0x000fc400078ec0ff */
[----:B------:R-:W-:Y:S01]  /*01b0*/  PRMT R5, R0, 0x7650, RZ ;  /* 0x0000765000057816 */ /* 0x000fe200000000ff */
[----:B------:R-:W-:Y:S01]  /*01c0*/  UMOV UR4, UR9 ;  /* 0x0000000900047c82 */ /* 0x000fe20008000000 */
[----:B------:R-:W-:Y:S01]  /*01d0*/  I2I.U8.S32.SAT R0, UR11 ;  /* 0x0000000b00007c38 */ /* 0x000fe20008000000 */
[----:B------:R-:W-:Y:S01]  /*01e0*/  UIADD3 UR4, UPT, UPT, UR4, -UR5, URZ ;  /* 0x8000000504047290 */ /* 0x000fe2000fffe0ff */
[----:B------:R-:W-:Y:S02]  /*01f0*/  PRMT R5, R4, 0x7604, R5 ;  /* 0x0000760404057816 */ /* 0x000fe40000000005 */
[----:B------:R-:W-:-:S03]  /*0200*/  LOP3.LUT R0, R0, 0xff, RZ, 0xc0, !PT ;  /* 0x000000ff00007812 */ /* 0x000fc600078ec0ff */
[----:B------:R-:W-:Y:S02]  /*0210*/  I2I.U8.S32.SAT R4, UR4 ;  /* 0x0000000400047c38 */ /* 0x000fe40008000000 */
[----:B------:R-:W-:Y:S02]  /*0220*/  PRMT R5, R0, 0x7054, R5 ;  /* 0x0000705400057816 */ /* 0x000fe40000000005 */
[----:B------:R-:W-:-:S04]  /*0230*/  LOP3.LUT R4, R4, 0xff, RZ, 0xc0, !PT ;  /* 0x000000ff04047812 */ /* 0x000fc800078ec0ff */
[----:B------:R-:W-:-:S04]  /*0240*/  PRMT R4, R4, 0x654, R5 ;  /* 0x0000065404047816 */ /* 0x000fc80000000005 */
[----:B-1----:R-:W-:-:S05]  /*0250*/  PRMT R5, R4, 0x3210, R7 ;  /* 0x0000321004057816 */ /* 0x002fca0000000007 */
[----:B--2---:R-:W-:Y:S01]  /*0260*/  STG.E desc[UR6][R2.64], R5 ;  /* 0x0000000502007986 */ /* 0x004fe2000c101906 */
[----:B------:R-:W-:Y:S05]  /*0270*/  EXIT ;  /* 0x000000000000794d */ /* 0x000fea0003800000 */
.L_x_13:
        /* <DEDUP_REMOVED lines=16> */
.L_x_31:


//--------------------- .text._Z8vsub4USUPiiii    --------------------------
	.section	.text._Z8vsub4USUPiiii,"ax",@progbits
	.align	128
        .global         _Z8vsub4USUPiiii
        .type           _Z8vsub4USUPiiii,@function
        .size           _Z8vsub4USUPiiii,(.L_x_32 - _Z8vsub4USUPiiii)
        .other          _Z8vsub4USUPiiii,@"STO_CUDA_ENTRY STV_DEFAULT"
_Z8vsub4USUPiiii:
.text._Z8vsub4USUPiiii:
        /* <DEDUP_REMOVED lines=14> */
[C---:B------:R-:W-:Y:S02]  /*00e0*/  PRMT R3, R4.reuse, 0x7651, RZ ;  /* 0x0000765104037816 */ /* 0x040fe400000000ff */
[----:B------:R-:W-:Y:S02]  /*00f0*/  PRMT R6, R4, 0x7652, RZ ;  /* 0x0000765204067816 */ /* 0x000fe400000000ff */
[----:B------:R-:W-:Y:S01]  /*0100*/  PRMT R0, R0, 0x7653, RZ ;  /* 0x0000765300007816 */ /* 0x000fe200000000ff */
[----:B------:R-:W-:Y:S01]  /*0110*/  IMAD.IADD R8, R2, 0x1, -R3 ;  /* 0x0000000102087824 */ /* 0x000fe200078e0a03 */
[----:B------:R-:W-:Y:S01]  /*0120*/  PRMT R7, R7, 0x7650, RZ ;  /* 0x0000765007077816 */ /* 0x000fe200000000ff */
[----:B------:R-:W1:Y:S01]  /*0130*/  LDC.64 R2, c[0x0][0x380] ;  /* 0x0000e000ff027b82 */ /* 0x000e620000000a00 */
[----:B------:R-:W-:Y:S01]  /*0140*/  IMAD.IADD R6, R5, 0x1, -R6 ;  /* 0x0000000105067824 */ /* 0x000fe200078e0a06 */
[----:B------:R-:W-:-:S02]  /*0150*/  PRMT R0, R0, 0x8880, RZ ;  /* 0x0000888000007816 */ /* 0x000fc400000000ff */
[----:B------:R-:W-:Y:S02]  /*0160*/  PRMT R5, R4, 0x7653, RZ ;  /* 0x0000765304057816 */ /* 0x000fe400000000ff */
[----:B------:R-:W-:-:S03]  /*0170*/  PRMT R7, R8, 0x7604, R7 ;  /* 0x0000760408077816 */ /* 0x000fc60000000007 */
[----:B------:R-:W-:Y:S01]  /*0180*/  IMAD.IADD R0, R0, 0x1, -R5 ;  /* 0x0000000100007824 */ /* 0x000fe200078e0a05 */
[----:B------:R-:W-:-:S04]  /*0190*/  PRMT R7, R6, 0x7054, R7 ;  /* 0x0000705406077816 */ /* 0x000fc80000000007 */
[----:B------:R-:W-:-:S04]  /*01a0*/  PRMT R0, R0, 0x654, R7 ;  /* 0x0000065400007816 */ /* 0x000fc80000000007 */
[----:B--2---:R-:W-:-:S05]  /*01b0*/  PRMT R5, R0, 0x3210, R9 ;  /* 0x0000321000057816 */ /* 0x004fca0000000009 */
[----:B-1----:R-:W-:Y:S01]  /*01c0*/  STG.E desc[UR4][R2.64], R5 ;  /* 0x0000000502007986 */ /* 0x002fe2000c101904 */
[----:B------:R-:W-:Y:S05]  /*01d0*/  EXIT ;  /* 0x000000000000794d */ /* 0x000fea0003800000 */
.L_x_14:
        /* <DEDUP_REMOVED lines=10> */
.L_x_32:


//--------------------- .text._Z11vadd4SUSAddPiiii --------------------------
	.section	.text._Z11vadd4SUSAddPiiii,"ax",@progbits
	.align	128
        .global         _Z11vadd4SUSAddPiiii
        .type           _Z11vadd4SUSAddPiiii,@function
        .size           _Z11vadd4SUSAddPiiii,(.L_x_33 - _Z11vadd4SUSAddPiiii)
        .other          _Z11vadd4SUSAddPiiii,@"STO_CUDA_ENTRY STV_DEFAULT"
_Z11vadd4SUSAddPiiii:
.text._Z11vadd4SUSAddPiiii:
        /* <DEDUP_REMOVED lines=12> */
[----:B------:R-:W-:Y:S02]  /*00c0*/  PRMT R6, R4, 0x7652, RZ ;  /* 0x0000765204067816 */ /* 0x000fe400000000ff */
[----:B--2---:R-:W-:Y:S01]  /*00d0*/  IADD3 R7, PT, PT, R5, R9, R8 ;  /* 0x0000000905077210 */ /* 0x004fe20007ffe008 */
[----:B------:R-:W-:Y:S01]  /*00e0*/  IMAD.MOV.U32 R8, RZ, RZ, R10 ;  /* 0x000000ffff087224 */ /* 0x000fe200078e000a */
[----:B------:R-:W-:Y:S02]  /*00f0*/  PRMT R5, R0, 0x7651, RZ ;  /* 0x0000765100057816 */ /* 0x000fe400000000ff */
[----:B------:R-:W-:Y:S02]  /*0100*/  PRMT R6, R6, 0x8880, RZ ;  /* 0x0000888006067816 */ /* 0x000fe400000000ff */
[----:B------:R-:W-:Y:S02]  /*0110*/  IADD3 R8, PT, PT, R7, R5, R8 ;  /* 0x0000000507087210 */ /* 0x000fe40007ffe008 */
[----:B------:R-:W-:Y:S01]  /*0120*/  PRMT R5, R4, 0x7653, RZ ;  /* 0x0000765304057816 */ /* 0x000fe200000000ff */
[----:B------:R-:W-:Y:S01]  /*0130*/  IMAD.MOV.U32 R7, RZ, RZ, R6 ;  /* 0x000000ffff077224 */ /* 0x000fe200078e0006 */
[----:B------:R-:W-:-:S02]  /*0140*/  PRMT R4, R0, 0x7652, RZ ;  /* 0x0000765200047816 */ /* 0x000fc400000000ff */
[----:B------:R-:W-:Y:S02]  /*0150*/  PRMT R5, R5, 0x8880, RZ ;  /* 0x0000888005057816 */ /* 0x000fe400000000ff */
[----:B------:R-:W-:Y:S02]  /*0160*/  IADD3 R4, PT, PT, R8, R4, R7 ;  /* 0x0000000408047210 */ /* 0x000fe40007ffe007 */
[----:B------:R-:W-:-:S04]  /*0170*/  PRMT R0, R0, 0x7653, RZ ;  /* 0x0000765300007816 */ /* 0x000fc800000000ff */
[----:B------:R-:W-:-:S05]  /*0180*/  IADD3 R5, PT, PT, R4, R0, R5 ;  /* 0x0000000004057210 */ /* 0x000fca0007ffe005 */
[----:B-1----:R-:W-:Y:S01]  /*0190*/  STG.E desc[UR4][R2.64], R5 ;  /* 0x0000000502007986 */ /* 0x002fe2000c101904 */
[----:B------:R-:W-:Y:S05]  /*01a0*/  EXIT ;  /* 0x000000000000794d */ /* 0x000fea0003800000 */
.L_x_15:
        /* <DEDUP_REMOVED lines=13> */
.L_x_33:


//--------------------- .text._Z11vadd4SUSSatPiiii --------------------------
	.section	.text._Z11vadd4SUSSatPiiii,"ax",@progbits
	.align	128
        .global         _Z11vadd4SUSSatPiiii
        .type           _Z11vadd4SUSSatPiiii,@function
        .size           _Z11vadd4SUSSatPiiii,(.L_x_34 - _Z11vadd4SUSSatPiiii)
        .other          _Z11vadd4SUSSatPiiii,@"STO_CUDA_ENTRY STV_DEFAULT"
_Z11vadd4SUSSatPiiii:
.text._Z11vadd4SUSSatPiiii:
        /* <DEDUP_REMOVED lines=13> */
[----:B------:R-:W-:Y:S01]  /*00d0*/  UPRMT UR7, UR4, 0x7651, URZ ;  /* 0x0000765104077896 */ /* 0x000fe200080000ff */
[----:B------:R-:W-:Y:S01]  /*00e0*/  UMOV UR9, UR10 ;  /* 0x0000000a00097c82 */ /* 0x000fe20008000000 */
[----:B------:R-:W-:Y:S02]  /*00f0*/  UPRMT UR5, UR5, 0x7653, URZ ;  /* 0x0000765305057896 */ /* 0x000fe400080000ff */
[----:B------:R-:W-:Y:S01]  /*0100*/  UIADD3 UR6, UPT, UPT, UR6, UR9, URZ ;  /* 0x0000000906067290 */ /* 0x000fe2000fffe0ff */
[----:B------:R-:W-:Y:S01]  /*0110*/  UMOV UR10, UR11 ;  /* 0x0000000b000a7c82 */ /* 0x000fe20008000000 */
[----:B------:R-:W-:-:S02]  /*0120*/  UPRMT UR9, UR5, 0x8880, URZ ;  /* 0x0000888005097896 */ /* 0x000fc400080000ff */
[----:B------:R-:W-:Y:S02]  /*0130*/  UIADD3 UR7, UPT, UPT, UR7, UR10, URZ ;  /* 0x0000000a07077290 */ /* 0x000fe4000fffe0ff */
[----:B------:R-:W-:Y:S01]  /*0140*/  I2I.S8.S32.SAT R0, UR6 ;  /* 0x0000000600007c38 */ /* 0x000fe20008001000 */
[----:B------:R-:W-:Y:S01]  /*0150*/  UPRMT UR8, UR4, 0x7652, URZ ;  /* 0x0000765204087896 */ /* 0x000fe200080000ff */
[----:B------:R-:W-:Y:S02]  /*0160*/  UMOV UR5, UR12 ;  /* 0x0000000c00057c82 */ /* 0x000fe40008000000 */
[----:B------:R-:W-:Y:S01]  /*0170*/  PRMT R0, R0, 0x8880, RZ ;  /* 0x0000888000007816 */ /* 0x000fe200000000ff */
[----:B------:R-:W-:Y:S01]  /*0180*/  UIADD3 UR8, UPT, UPT, UR8, UR5, URZ ;  /* 0x0000000508087290 */ /* 0x000fe2000fffe0ff */
[----:B------:R-:W-:Y:S01]  /*0190*/  I2I.S8.S32.SAT R4, UR7 ;  /* 0x0000000700047c38 */ /* 0x000fe20008001000 */
[----:B------:R-:W-:Y:S01]  /*01a0*/  UPRMT UR4, UR4, 0x7653, URZ ;  /* 0x0000765304047896 */ /* 0x000fe200080000ff */
[----:B------:R-:W-:-:S02]  /*01b0*/  UMOV UR5, UR9 ;  /* 0x0000000900057c82 */ /* 0x000fc40008000000 */
[----:B------:R-:W-:Y:S01]  /*01c0*/  PRMT R5, R4, 0x8880, RZ ;  /* 0x0000888004057816 */ /* 0x000fe200000000ff */
[----:B------:R-:W-:Y:S01]  /*01d0*/  UIADD3 UR4, UPT, UPT, UR4, UR5, URZ ;  /* 0x0000000504047290 */ /* 0x000fe2000fffe0ff */
[----:B------:R-:W-:Y:S01]  /*01e0*/  IMAD.MOV.U32 R4, RZ, RZ, R0 ;  /* 0x000000ffff047224 */ /* 0x000fe200078e0000 */
[----:B------:R-:W-:-:S04]  /*01f0*/  I2I.S8.S32.SAT R0, UR8 ;  /* 0x0000000800007c38 */ /* 0x000fc80008001000 */
[----:B------:R-:W-:Y:S02]  /*0200*/  PRMT R4, R4, 0x7650, RZ ;  /* 0x0000765004047816 */ /* 0x000fe400000000ff */
[----:B------:R-:W-:Y:S02]  /*0210*/  PRMT R6, R0, 0x8880, RZ ;  /* 0x0000888000067816 */ /* 0x000fe400000000ff */
[----:B------:R-:W-:Y:S01]  /*0220*/  I2I.S8.S32.SAT R0, UR4 ;  /* 0x0000000400007c38 */ /* 0x000fe20008001000 */
[----:B------:R-:W2:Y:S01]  /*0230*/  LDCU.64 UR4, c[0x0][0x358] ;  /* 0x00006b00ff0477ac */ /* 0x000ea20008000a00 */
[----:B------:R-:W-:Y:S01]  /*0240*/  PRMT R5, R5, 0x7604, R4 ;  /* 0x0000760405057816 */ /* 0x000fe20000000004 */
[----:B------:R-:W-:Y:S01]  /*0250*/  IMAD.MOV.U32 R4, RZ, RZ, R6 ;  /* 0x000000ffff047224 */ /* 0x000fe200078e0006 */
[----:B------:R-:W-:-:S04]  /*0260*/  PRMT R0, R0, 0x8880, RZ ;  /* 0x0000888000007816 */ /* 0x000fc800000000ff */
[----:B------:R-:W-:-:S04]  /*0270*/  PRMT R5, R4, 0x7054, R5 ;  /* 0x0000705404057816 */ /* 0x000fc80000000005 */
[----:B------:R-:W-:-:S04]  /*0280*/  PRMT R0, R0, 0x654, R5 ;  /* 0x0000065400007816 */ /* 0x000fc80000000005 */
[----:B-1----:R-:W-:-:S05]  /*0290*/  PRMT R5, R0, 0x3210, R7 ;  /* 0x0000321000057816 */ /* 0x002fca0000000007 */
[----:B--2---:R-:W-:Y:S01]  /*02a0*/  STG.E desc[UR4][R2.64], R5 ;  /* 0x0000000502007986 */ /* 0x004fe2000c101904 */
[----:B------:R-:W-:Y:S05]  /*02b0*/  EXIT ;  /* 0x000000000000794d */ /* 0x000fea0003800000 */
.L_x_16:
        /* <DEDUP_REMOVED lines=12> */
.L_x_34:


//--------------------- .text._Z8vadd4SUSPiiii    --------------------------
	.section	.text._Z8vadd4SUSPiiii,"ax",@progbits
	.align	128
        .global         _Z8vadd4SUSPiiii
        .type           _Z8vadd4SUSPiiii,@function
        .size           _Z8vadd4SUSPiiii,(.L_x_35 - _Z8vadd4SUSPiiii)
        .other          _Z8vadd4SUSPiiii,@"STO_CUDA_ENTRY STV_DEFAULT"
_Z8vadd4SUSPiiii:
.text._Z8vadd4SUSPiiii:
        /* <DEDUP_REMOVED lines=13> */
[C---:B------:R-:W-:Y:S01]  /*00d0*/  PRMT R3, R0.reuse, 0x7651, RZ ;  /* 0x0000765100037816 */ /* 0x040fe200000000ff */
[----:B------:R-:W-:Y:S01]  /*00e0*/  IMAD.MOV.U32 R6, RZ, RZ, R4 ;  /* 0x000000ffff067224 */ /* 0x000fe200078e0004 */
[----:B------:R-:W-:Y:S02]  /*00f0*/  PRMT R7, R5, 0x8880, RZ ;  /* 0x0000888005077816 */ /* 0x000fe400000000ff */
[----:B------:R-:W-:Y:S01]  /*0100*/  PRMT R4, R0, 0x7652, RZ ;  /* 0x0000765200047816 */ /* 0x000fe200000000ff */
[----:B------:R-:W-:Y:S01]  /*0110*/  IMAD.IADD R6, R3, 0x1, R6 ;  /* 0x0000000103067824 */ /* 0x000fe200078e0206 */
[----:B------:R-:W-:Y:S02]  /*0120*/  PRMT R5, R2, 0x7653, RZ ;  /* 0x0000765302057816 */ /* 0x000fe400000000ff */
[----:B------:R-:W1:Y:S01]  /*0130*/  LDC.64 R2, c[0x0][0x380] ;  /* 0x0000e000ff027b82 */ /* 0x000e620000000a00 */
[----:B------:R-:W-:Y:S01]  /*0140*/  IMAD.IADD R4, R4, 0x1, R7 ;  /* 0x0000000104047824 */ /* 0x000fe200078e0207 */
[----:B------:R-:W-:-:S02]  /*0150*/  PRMT R7, R8, 0x7650, RZ ;  /* 0x0000765008077816 */ /* 0x000fc400000000ff */
[----:B------:R-:W-:Y:S02]  /*0160*/  PRMT R5, R5, 0x8880, RZ ;  /* 0x0000888005057816 */ /* 0x000fe400000000ff */
[----:B------:R-:W-:Y:S02]  /*0170*/  PRMT R0, R0, 0x7653, RZ ;  /* 0x0000765300007816 */ /* 0x000fe400000000ff */
[----:B------:R-:W-:-:S03]  /*0180*/  PRMT R7, R6, 0x7604, R7 ;  /* 0x0000760406077816 */ /* 0x000fc60000000007 */
[----:B------:R-:W-:Y:S01]  /*0190*/  IMAD.IADD R0, R0, 0x1, R5 ;  /* 0x0000000100007824 */ /* 0x000fe200078e0205 */
[----:B------:R-:W-:-:S04]  /*01a0*/  PRMT R7, R4, 0x7054, R7 ;  /* 0x0000705404077816 */ /* 0x000fc80000000007 */
[----:B------:R-:W-:-:S04]  /*01b0*/  PRMT R0, R0, 0x654, R7 ;  /* 0x0000065400007816 */ /* 0x000fc80000000007 */
[----:B--2---:R-:W-:-:S05]  /*01c0*/  PRMT R5, R0, 0x3210, R9 ;  /* 0x0000321000057816 */ /* 0x004fca0000000009 */
[----:B-1----:R-:W-:Y:S01]  /*01d0*/  STG.E desc[UR4][R2.64], R5 ;  /* 0x0000000502007986 */ /* 0x002fe2000c101904 */
[----:B------:R-:W-:Y:S05]  /*01e0*/  EXIT ;  /* 0x000000000000794d */ /* 0x000fea0003800000 */
.L_x_17:
        /* <DEDUP_REMOVED lines=9> */
.L_x_35:


//--------------------- .nv.shared.reserved.0     --------------------------
	.section	.nv.shared.reserved.0,"aw",@nobits
	.weak		__nv_reservedSMEM_offset_0_alias
	.size		__nv_reservedSMEM_offset_0_alias, 0, 64
	.other		__nv_reservedSMEM_offset_0_alias,@"STO_CUDA_RESERVED_SHARED STV_DEFAULT"
__nv_reservedSMEM_offset_0_alias:
	.zero		0
	.zero		64


//--------------------- .nv.constant0._Z12vavrg4UUSAddPiiii --------------------------
	.section	.nv.constant0._Z12vavrg4UUSAddPiiii,"a",@progbits
	.sectionflags	@""
	.align	4
.nv.constant0._Z12vavrg4UUSAddPiiii:
	.zero		916


//--------------------- .nv.constant0._Z12vavrg4UUSSatPiiii --------------------------
	.section	.nv.constant0._Z12vavrg4UUSSatPiiii,"a",@progbits
	.sectionflags	@""
	.align	4
.nv.constant0._Z12vavrg4UUSSatPiiii:
	.zero		916


//--------------------- .nv.constant0._Z9vavrg4UUSPiiii --------------------------
	.section	.nv.constant0._Z9vavrg4UUSPiiii,"a",@progbits
	.sectionflags	@""
	.align	4
.nv.constant0._Z9vavrg4UUSPiiii:
	.zero		916


//--------------------- .nv.constant0._Z11vmax4UUSAddPiiii --------------------------
	.section	.nv.constant0._Z11vmax4UUSAddPiiii,"a",@progbits
	.sectionflags	@""
	.align	4
.nv.constant0._Z11vmax4UUSAddPiiii:
	.zero		916


//--------------------- .nv.constant0._Z11vmax4UUSSatPiiii --------------------------
	.section	.nv.constant0._Z11vmax4UUSSatPiiii,"a",@progbits
	.sectionflags	@""
	.align	4
.nv.constant0._Z11vmax4UUSSatPiiii:
	.zero		916


//--------------------- .nv.constant0._Z8vmax4UUSPiiii --------------------------
	.section	.nv.constant0._Z8vmax4UUSPiiii,"a",@progbits
	.sectionflags	@""
	.align	4
.nv.constant0._Z8vmax4UUSPiiii:
	.zero		916


//--------------------- .nv.constant0._Z11vmin4USSAddPiiii --------------------------
	.section	.nv.constant0._Z11vmin4USSAddPiiii,"a",@progbits
	.sectionflags	@""
	.align	4
.nv.constant0._Z11vmin4USSAddPiiii:
	.zero		916


//--------------------- .nv.constant0._Z11vmin4USSSatPiiii --------------------------
	.section	.nv.constant0._Z11vmin4USSSatPiiii,"a",@progbits
	.sectionflags	@""
	.align	4
.nv.constant0._Z11vmin4USSSatPiiii:
	.zero		916


//--------------------- .nv.constant0._Z8vmin4USSPiiii --------------------------
	.section	.nv.constant0._Z8vmin4USSPiiii,"a",@progbits
	.sectionflags	@""
	.align	4
.nv.constant0._Z8vmin4USSPiiii:
	.zero		916


//--------------------- .nv.constant0._Z15vabsdiff4SSUAddPiiii --------------------------
	.section	.nv.constant0._Z15vabsdiff4SSUAddPiiii,"a",@progbits
	.sectionflags	@""
	.align	4
.nv.constant0._Z15vabsdiff4SSUAddPiiii:
	.zero		916


//--------------------- .nv.constant0._Z15vabsdiff4SSUSatPiiii --------------------------
	.section	.nv.constant0._Z15vabsdiff4SSUSatPiiii,"a",@progbits
	.sectionflags	@""
	.align	4
.nv.constant0._Z15vabsdiff4SSUSatPiiii:
	.zero		916


//--------------------- .nv.constant0._Z12vabsdiff4SSUPiiii --------------------------
	.section	.nv.constant0._Z12vabsdiff4SSUPiiii,"a",@progbits
	.sectionflags	@""
	.align	4
.nv.constant0._Z12vabsdiff4SSUPiiii:
	.zero		916


//--------------------- .nv.constant0._Z11vsub4USUAddPiiii --------------------------
	.section	.nv.constant0._Z11vsub4USUAddPiiii,"a",@progbits
	.sectionflags	@""
	.align	4
.nv.constant0._Z11vsub4USUAddPiiii:
	.zero		916


//--------------------- .nv.constant0._Z11vsub4USUSatPiiii --------------------------
	.section	.nv.constant0._Z11vsub4USUSatPiiii,"a",@progbits
	.sectionflags	@""
	.align	4
.nv.constant0._Z11vsub4USUSatPiiii:
	.zero		916


//--------------------- .nv.constant0._Z8vsub4USUPiiii --------------------------
	.section	.nv.constant0._Z8vsub4USUPiiii,"a",@progbits
	.sectionflags	@""
	.align	4
.nv.constant0._Z8vsub4USUPiiii:
	.zero		916


//--------------------- .nv.constant0._Z11vadd4SUSAddPiiii --------------------------
	.section	.nv.constant0._Z11vadd4SUSAddPiiii,"a",@progbits
	.sectionflags	@""
	.align	4
.nv.constant0._Z11vadd4SUSAddPiiii:
	.zero		916


//--------------------- .nv.constant0._Z11vadd4SUSSatPiiii --------------------------
	.section	.nv.constant0._Z11vadd4SUSSatPiiii,"a",@progbits
	.sectionflags	@""
	.align	4
.nv.constant0._Z11vadd4SUSSatPiiii:
	.zero		916


//--------------------- .nv.constant0._Z8vadd4SUSPiiii --------------------------
	.section	.nv.constant0._Z8vadd4SUSPiiii,"a",@progbits
	.sectionflags	@""
	.align	4
.nv.constant0._Z8vadd4SUSPiiii:
	.zero		916


//--------------------- SYMBOLS --------------------------

	.type		.nv.reservedSmem.offset0,@object
	.size		.nv.reservedSmem.offset0,0x4
